//
// Generated by NVIDIA NVVM Compiler
//
// Compiler Build ID: CL-36424714
// Cuda compilation tools, release 13.0, V13.0.88
// Based on NVVM 20.0.0
//

.version 9.0
.target sm_100
.address_size 64

	// .globl	_Z28vector_set_scalar_f32_kernelPfif

.visible .entry _Z28vector_set_scalar_f32_kernelPfif(
	.param .u64 .ptr .align 1 _Z28vector_set_scalar_f32_kernelPfif_param_0,
	.param .u32 _Z28vector_set_scalar_f32_kernelPfif_param_1,
	.param .f32 _Z28vector_set_scalar_f32_kernelPfif_param_2
)
{
	.reg .pred 	%p<2>;
	.reg .b32 	%r<6>;
	.reg .b32 	%f<2>;
	.reg .b64 	%rd<5>;

	ld.param.u64 	%rd1, [_Z28vector_set_scalar_f32_kernelPfif_param_0];
	ld.param.u32 	%r2, [_Z28vector_set_scalar_f32_kernelPfif_param_1];
	ld.param.f32 	%f1, [_Z28vector_set_scalar_f32_kernelPfif_param_2];
	mov.u32 	%r3, %tid.x;
	mov.u32 	%r4, %ctaid.x;
	mov.u32 	%r5, %ntid.x;
	mad.lo.s32 	%r1, %r4, %r5, %r3;
	setp.ge.s32 	%p1, %r1, %r2;
	@%p1 bra 	$L__BB0_2;
	cvta.to.global.u64 	%rd2, %rd1;
	mul.wide.s32 	%rd3, %r1, 4;
	add.s64 	%rd4, %rd2, %rd3;
	st.global.f32 	[%rd4], %f1;
$L__BB0_2:
	ret;

}
	// .globl	_Z30vector_add_constant_f32_kernelPfif
.visible .entry _Z30vector_add_constant_f32_kernelPfif(
	.param .u64 .ptr .align 1 _Z30vector_add_constant_f32_kernelPfif_param_0,
	.param .u32 _Z30vector_add_constant_f32_kernelPfif_param_1,
	.param .f32 _Z30vector_add_constant_f32_kernelPfif_param_2
)
{
	.reg .pred 	%p<2>;
	.reg .b32 	%r<6>;
	.reg .b32 	%f<4>;
	.reg .b64 	%rd<5>;

	ld.param.u64 	%rd1, [_Z30vector_add_constant_f32_kernelPfif_param_0];
	ld.param.u32 	%r2, [_Z30vector_add_constant_f32_kernelPfif_param_1];
	ld.param.f32 	%f1, [_Z30vector_add_constant_f32_kernelPfif_param_2];
	mov.u32 	%r3, %tid.x;
	mov.u32 	%r4, %ctaid.x;
	mov.u32 	%r5, %ntid.x;
	mad.lo.s32 	%r1, %r4, %r5, %r3;
	setp.ge.s32 	%p1, %r1, %r2;
	@%p1 bra 	$L__BB1_2;
	cvta.to.global.u64 	%rd2, %rd1;
	mul.wide.s32 	%rd3, %r1, 4;
	add.s64 	%rd4, %rd2, %rd3;
	ld.global.f32 	%f2, [%rd4];
	add.f32 	%f3, %f1, %f2;
	st.global.f32 	[%rd4], %f3;
$L__BB1_2:
	ret;

}
	// .globl	_Z28vector_add_scalar_f32_kerneljPKfPf
.visible .entry _Z28vector_add_scalar_f32_kerneljPKfPf(
	.param .u32 _Z28vector_add_scalar_f32_kerneljPKfPf_param_0,
	.param .u64 .ptr .align 1 _Z28vector_add_scalar_f32_kerneljPKfPf_param_1,
	.param .u64 .ptr .align 1 _Z28vector_add_scalar_f32_kerneljPKfPf_param_2
)
{
	.reg .pred 	%p<2>;
	.reg .b32 	%r<6>;
	.reg .b32 	%f<4>;
	.reg .b64 	%rd<7>;

	ld.param.u32 	%r2, [_Z28vector_add_scalar_f32_kerneljPKfPf_param_0];
	ld.param.u64 	%rd1, [_Z28vector_add_scalar_f32_kerneljPKfPf_param_1];
	ld.param.u64 	%rd2, [_Z28vector_add_scalar_f32_kerneljPKfPf_param_2];
	mov.u32 	%r3, %tid.x;
	mov.u32 	%r4, %ctaid.x;
	mov.u32 	%r5, %ntid.x;
	mad.lo.s32 	%r1, %r4, %r5, %r3;
	setp.ge.u32 	%p1, %r1, %r2;
	@%p1 bra 	$L__BB2_2;
	cvta.to.global.u64 	%rd3, %rd1;
	cvta.to.global.u64 	%rd4, %rd2;
	ld.global.f32 	%f1, [%rd3];
	mul.wide.u32 	%rd5, %r1, 4;
	add.s64 	%rd6, %rd4, %rd5;
	ld.global.f32 	%f2, [%rd6];
	add.f32 	%f3, %f1, %f2;
	st.global.f32 	[%rd6], %f3;
$L__BB2_2:
	ret;

}
	// .globl	_Z23vector_scale_f32_kernelPfif
.visible .entry _Z23vector_scale_f32_kernelPfif(
	.param .u64 .ptr .align 1 _Z23vector_scale_f32_kernelPfif_param_0,
	.param .u32 _Z23vector_scale_f32_kernelPfif_param_1,
	.param .f32 _Z23vector_scale_f32_kernelPfif_param_2
)
{
	.reg .pred 	%p<2>;
	.reg .b32 	%r<6>;
	.reg .b32 	%f<4>;
	.reg .b64 	%rd<5>;

	ld.param.u64 	%rd1, [_Z23vector_scale_f32_kernelPfif_param_0];
	ld.param.u32 	%r2, [_Z23vector_scale_f32_kernelPfif_param_1];
	ld.param.f32 	%f1, [_Z23vector_scale_f32_kernelPfif_param_2];
	mov.u32 	%r3, %tid.x;
	mov.u32 	%r4, %ctaid.x;
	mov.u32 	%r5, %ntid.x;
	mad.lo.s32 	%r1, %r4, %r5, %r3;
	setp.ge.s32 	%p1, %r1, %r2;
	@%p1 bra 	$L__BB3_2;
	cvta.to.global.u64 	%rd2, %rd1;
	mul.wide.s32 	%rd3, %r1, 4;
	add.s64 	%rd4, %rd2, %rd3;
	ld.global.f32 	%f2, [%rd4];
	mul.f32 	%f3, %f1, %f2;
	st.global.f32 	[%rd4], %f3;
$L__BB3_2:
	ret;

}
	// .globl	_Z28vector_div_scalar_f32_kernelPfif
.visible .entry _Z28vector_div_scalar_f32_kernelPfif(
	.param .u64 .ptr .align 1 _Z28vector_div_scalar_f32_kernelPfif_param_0,
	.param .u32 _Z28vector_div_scalar_f32_kernelPfif_param_1,
	.param .f32 _Z28vector_div_scalar_f32_kernelPfif_param_2
)
{
	.reg .pred 	%p<2>;
	.reg .b32 	%r<6>;
	.reg .b32 	%f<4>;
	.reg .b64 	%rd<5>;

	ld.param.u64 	%rd1, [_Z28vector_div_scalar_f32_kernelPfif_param_0];
	ld.param.u32 	%r2, [_Z28vector_div_scalar_f32_kernelPfif_param_1];
	ld.param.f32 	%f1, [_Z28vector_div_scalar_f32_kernelPfif_param_2];
	mov.u32 	%r3, %tid.x;
	mov.u32 	%r4, %ctaid.x;
	mov.u32 	%r5, %ntid.x;
	mad.lo.s32 	%r1, %r4, %r5, %r3;
	setp.ge.s32 	%p1, %r1, %r2;
	@%p1 bra 	$L__BB4_2;
	cvta.to.global.u64 	%rd2, %rd1;
	mul.wide.s32 	%rd3, %r1, 4;
	add.s64 	%rd4, %rd2, %rd3;
	ld.global.f32 	%f2, [%rd4];
	div.rn.f32 	%f3, %f2, %f1;
	st.global.f32 	[%rd4], %f3;
$L__BB4_2:
	ret;

}
	// .globl	_Z21vector_exp_f32_kernelPfi
.visible .entry _Z21vector_exp_f32_kernelPfi(
	.param .u64 .ptr .align 1 _Z21vector_exp_f32_kernelPfi_param_0,
	.param .u32 _Z21vector_exp_f32_kernelPfi_param_1
)
{
	.reg .pred 	%p<2>;
	.reg .b32 	%r<8>;
	.reg .b32 	%f<14>;
	.reg .b64 	%rd<5>;

	ld.param.u64 	%rd1, [_Z21vector_exp_f32_kernelPfi_param_0];
	ld.param.u32 	%r2, [_Z21vector_exp_f32_kernelPfi_param_1];
	mov.u32 	%r3, %tid.x;
	mov.u32 	%r4, %ctaid.x;
	mov.u32 	%r5, %ntid.x;
	mad.lo.s32 	%r1, %r4, %r5, %r3;
	setp.ge.s32 	%p1, %r1, %r2;
	@%p1 bra 	$L__BB5_2;
	cvta.to.global.u64 	%rd2, %rd1;
	mul.wide.s32 	%rd3, %r1, 4;
	add.s64 	%rd4, %rd2, %rd3;
	ld.global.f32 	%f1, [%rd4];
	fma.rn.f32 	%f2, %f1, 0f3BBB989D, 0f3F000000;
	cvt.sat.f32.f32 	%f3, %f2;
	mov.f32 	%f4, 0f4B400001;
	mov.f32 	%f5, 0f437C0000;
	fma.rm.f32 	%f6, %f3, %f5, %f4;
	add.f32 	%f7, %f6, 0fCB40007F;
	neg.f32 	%f8, %f7;
	fma.rn.f32 	%f9, %f1, 0f3FB8AA3B, %f8;
	fma.rn.f32 	%f10, %f1, 0f32A57060, %f9;
	mov.b32 	%r6, %f6;
	shl.b32 	%r7, %r6, 23;
	mov.b32 	%f11, %r7;
	ex2.approx.ftz.f32 	%f12, %f10;
	mul.f32 	%f13, %f12, %f11;
	st.global.f32 	[%rd4], %f13;
$L__BB5_2:
	ret;

}
	// .globl	_Z24vector_square_f32_kernelPfi
.visible .entry _Z24vector_square_f32_kernelPfi(
	.param .u64 .ptr .align 1 _Z24vector_square_f32_kernelPfi_param_0,
	.param .u32 _Z24vector_square_f32_kernelPfi_param_1
)
{
	.reg .pred 	%p<2>;
	.reg .b32 	%r<6>;
	.reg .b32 	%f<3>;
	.reg .b64 	%rd<5>;

	ld.param.u64 	%rd1, [_Z24vector_square_f32_kernelPfi_param_0];
	ld.param.u32 	%r2, [_Z24vector_square_f32_kernelPfi_param_1];
	mov.u32 	%r3, %tid.x;
	mov.u32 	%r4, %ctaid.x;
	mov.u32 	%r5, %ntid.x;
	mad.lo.s32 	%r1, %r4, %r5, %r3;
	setp.ge.s32 	%p1, %r1, %r2;
	@%p1 bra 	$L__BB6_2;
	cvta.to.global.u64 	%rd2, %rd1;
	mul.wide.s32 	%rd3, %r1, 4;
	add.s64 	%rd4, %rd2, %rd3;
	ld.global.f32 	%f1, [%rd4];
	mul.f32 	%f2, %f1, %f1;
	st.global.f32 	[%rd4], %f2;
$L__BB6_2:
	ret;

}
	// .globl	_Z28vector_reciprocal_f32_kernelPfi
.visible .entry _Z28vector_reciprocal_f32_kernelPfi(
	.param .u64 .ptr .align 1 _Z28vector_reciprocal_f32_kernelPfi_param_0,
	.param .u32 _Z28vector_reciprocal_f32_kernelPfi_param_1
)
{
	.reg .pred 	%p<2>;
	.reg .b32 	%r<6>;
	.reg .b32 	%f<3>;
	.reg .b64 	%rd<5>;

	ld.param.u64 	%rd1, [_Z28vector_reciprocal_f32_kernelPfi_param_0];
	ld.param.u32 	%r2, [_Z28vector_reciprocal_f32_kernelPfi_param_1];
	mov.u32 	%r3, %tid.x;
	mov.u32 	%r4, %ctaid.x;
	mov.u32 	%r5, %ntid.x;
	mad.lo.s32 	%r1, %r4, %r5, %r3;
	setp.ge.s32 	%p1, %r1, %r2;
	@%p1 bra 	$L__BB7_2;
	cvta.to.global.u64 	%rd2, %rd1;
	mul.wide.s32 	%rd3, %r1, 4;
	add.s64 	%rd4, %rd2, %rd3;
	ld.global.f32 	%f1, [%rd4];
	rcp.rn.f32 	%f2, %f1;
	st.global.f32 	[%rd4], %f2;
$L__BB7_2:
	ret;

}
	// .globl	_Z21vector_set_f32_kernelPKfifPf
.visible .entry _Z21vector_set_f32_kernelPKfifPf(
	.param .u64 .ptr .align 1 _Z21vector_set_f32_kernelPKfifPf_param_0,
	.param .u32 _Z21vector_set_f32_kernelPKfifPf_param_1,
	.param .f32 _Z21vector_set_f32_kernelPKfifPf_param_2,
	.param .u64 .ptr .align 1 _Z21vector_set_f32_kernelPKfifPf_param_3
)
{
	.reg .pred 	%p<2>;
	.reg .b32 	%r<6>;
	.reg .b32 	%f<4>;
	.reg .b64 	%rd<8>;

	ld.param.u64 	%rd1, [_Z21vector_set_f32_kernelPKfifPf_param_0];
	ld.param.u32 	%r2, [_Z21vector_set_f32_kernelPKfifPf_param_1];
	ld.param.f32 	%f1, [_Z21vector_set_f32_kernelPKfifPf_param_2];
	ld.param.u64 	%rd2, [_Z21vector_set_f32_kernelPKfifPf_param_3];
	mov.u32 	%r3, %tid.x;
	mov.u32 	%r4, %ctaid.x;
	mov.u32 	%r5, %ntid.x;
	mad.lo.s32 	%r1, %r4, %r5, %r3;
	setp.ge.s32 	%p1, %r1, %r2;
	@%p1 bra 	$L__BB8_2;
	cvta.to.global.u64 	%rd3, %rd1;
	cvta.to.global.u64 	%rd4, %rd2;
	mul.wide.s32 	%rd5, %r1, 4;
	add.s64 	%rd6, %rd3, %rd5;
	ld.global.f32 	%f2, [%rd6];
	mul.f32 	%f3, %f1, %f2;
	add.s64 	%rd7, %rd4, %rd5;
	st.global.f32 	[%rd7], %f3;
$L__BB8_2:
	ret;

}
	// .globl	_Z21vector_add_f32_kernelPKfifPf
.visible .entry _Z21vector_add_f32_kernelPKfifPf(
	.param .u64 .ptr .align 1 _Z21vector_add_f32_kernelPKfifPf_param_0,
	.param .u32 _Z21vector_add_f32_kernelPKfifPf_param_1,
	.param .f32 _Z21vector_add_f32_kernelPKfifPf_param_2,
	.param .u64 .ptr .align 1 _Z21vector_add_f32_kernelPKfifPf_param_3
)
{
	.reg .pred 	%p<2>;
	.reg .b32 	%r<6>;
	.reg .b32 	%f<5>;
	.reg .b64 	%rd<8>;

	ld.param.u64 	%rd1, [_Z21vector_add_f32_kernelPKfifPf_param_0];
	ld.param.u32 	%r2, [_Z21vector_add_f32_kernelPKfifPf_param_1];
	ld.param.f32 	%f1, [_Z21vector_add_f32_kernelPKfifPf_param_2];
	ld.param.u64 	%rd2, [_Z21vector_add_f32_kernelPKfifPf_param_3];
	mov.u32 	%r3, %tid.x;
	mov.u32 	%r4, %ctaid.x;
	mov.u32 	%r5, %ntid.x;
	mad.lo.s32 	%r1, %r4, %r5, %r3;
	setp.ge.s32 	%p1, %r1, %r2;
	@%p1 bra 	$L__BB9_2;
	cvta.to.global.u64 	%rd3, %rd1;
	cvta.to.global.u64 	%rd4, %rd2;
	mul.wide.s32 	%rd5, %r1, 4;
	add.s64 	%rd6, %rd3, %rd5;
	ld.global.f32 	%f2, [%rd6];
	add.s64 	%rd7, %rd4, %rd5;
	ld.global.f32 	%f3, [%rd7];
	fma.rn.f32 	%f4, %f1, %f2, %f3;
	st.global.f32 	[%rd7], %f4;
$L__BB9_2:
	ret;

}
	// .globl	_Z25vector_average_f32_kernelPKfifPf
.visible .entry _Z25vector_average_f32_kernelPKfifPf(
	.param .u64 .ptr .align 1 _Z25vector_average_f32_kernelPKfifPf_param_0,
	.param .u32 _Z25vector_average_f32_kernelPKfifPf_param_1,
	.param .f32 _Z25vector_average_f32_kernelPKfifPf_param_2,
	.param .u64 .ptr .align 1 _Z25vector_average_f32_kernelPKfifPf_param_3
)
{
	.reg .pred 	%p<2>;
	.reg .b32 	%r<6>;
	.reg .b32 	%f<6>;
	.reg .b64 	%rd<8>;

	ld.param.u64 	%rd1, [_Z25vector_average_f32_kernelPKfifPf_param_0];
	ld.param.u32 	%r2, [_Z25vector_average_f32_kernelPKfifPf_param_1];
	ld.param.f32 	%f1, [_Z25vector_average_f32_kernelPKfifPf_param_2];
	ld.param.u64 	%rd2, [_Z25vector_average_f32_kernelPKfifPf_param_3];
	mov.u32 	%r3, %tid.x;
	mov.u32 	%r4, %ctaid.x;
	mov.u32 	%r5, %ntid.x;
	mad.lo.s32 	%r1, %r4, %r5, %r3;
	setp.ge.s32 	%p1, %r1, %r2;
	@%p1 bra 	$L__BB10_2;
	cvta.to.global.u64 	%rd3, %rd2;
	cvta.to.global.u64 	%rd4, %rd1;
	mul.wide.s32 	%rd5, %r1, 4;
	add.s64 	%rd6, %rd3, %rd5;
	ld.global.f32 	%f2, [%rd6];
	add.s64 	%rd7, %rd4, %rd5;
	ld.global.f32 	%f3, [%rd7];
	sub.f32 	%f4, %f3, %f2;
	fma.rn.f32 	%f5, %f1, %f4, %f2;
	st.global.f32 	[%rd6], %f5;
$L__BB10_2:
	ret;

}
	// .globl	_Z31vector_elemwise_mult_f32_kernelPfiPKf
.visible .entry _Z31vector_elemwise_mult_f32_kernelPfiPKf(
	.param .u64 .ptr .align 1 _Z31vector_elemwise_mult_f32_kernelPfiPKf_param_0,
	.param .u32 _Z31vector_elemwise_mult_f32_kernelPfiPKf_param_1,
	.param .u64 .ptr .align 1 _Z31vector_elemwise_mult_f32_kernelPfiPKf_param_2
)
{
	.reg .pred 	%p<2>;
	.reg .b32 	%r<6>;
	.reg .b32 	%f<4>;
	.reg .b64 	%rd<8>;

	ld.param.u64 	%rd1, [_Z31vector_elemwise_mult_f32_kernelPfiPKf_param_0];
	ld.param.u32 	%r2, [_Z31vector_elemwise_mult_f32_kernelPfiPKf_param_1];
	ld.param.u64 	%rd2, [_Z31vector_elemwise_mult_f32_kernelPfiPKf_param_2];
	mov.u32 	%r3, %tid.x;
	mov.u32 	%r4, %ctaid.x;
	mov.u32 	%r5, %ntid.x;
	mad.lo.s32 	%r1, %r4, %r5, %r3;
	setp.ge.s32 	%p1, %r1, %r2;
	@%p1 bra 	$L__BB11_2;
	cvta.to.global.u64 	%rd3, %rd2;
	cvta.to.global.u64 	%rd4, %rd1;
	mul.wide.s32 	%rd5, %r1, 4;
	add.s64 	%rd6, %rd3, %rd5;
	ld.global.f32 	%f1, [%rd6];
	add.s64 	%rd7, %rd4, %rd5;
	ld.global.f32 	%f2, [%rd7];
	mul.f32 	%f3, %f1, %f2;
	st.global.f32 	[%rd7], %f3;
$L__BB11_2:
	ret;

}
	// .globl	_Z30vector_elemwise_div_f32_kernelPfiPKf
.visible .entry _Z30vector_elemwise_div_f32_kernelPfiPKf(
	.param .u64 .ptr .align 1 _Z30vector_elemwise_div_f32_kernelPfiPKf_param_0,
	.param .u32 _Z30vector_elemwise_div_f32_kernelPfiPKf_param_1,
	.param .u64 .ptr .align 1 _Z30vector_elemwise_div_f32_kernelPfiPKf_param_2
)
{
	.reg .pred 	%p<2>;
	.reg .b32 	%r<6>;
	.reg .b32 	%f<4>;
	.reg .b64 	%rd<8>;

	ld.param.u64 	%rd1, [_Z30vector_elemwise_div_f32_kernelPfiPKf_param_0];
	ld.param.u32 	%r2, [_Z30vector_elemwise_div_f32_kernelPfiPKf_param_1];
	ld.param.u64 	%rd2, [_Z30vector_elemwise_div_f32_kernelPfiPKf_param_2];
	mov.u32 	%r3, %tid.x;
	mov.u32 	%r4, %ctaid.x;
	mov.u32 	%r5, %ntid.x;
	mad.lo.s32 	%r1, %r4, %r5, %r3;
	setp.ge.s32 	%p1, %r1, %r2;
	@%p1 bra 	$L__BB12_2;
	cvta.to.global.u64 	%rd3, %rd1;
	cvta.to.global.u64 	%rd4, %rd2;
	mul.wide.s32 	%rd5, %r1, 4;
	add.s64 	%rd6, %rd3, %rd5;
	ld.global.f32 	%f1, [%rd6];
	add.s64 	%rd7, %rd4, %rd5;
	ld.global.f32 	%f2, [%rd7];
	div.rn.f32 	%f3, %f1, %f2;
	st.global.f32 	[%rd6], %f3;
$L__BB12_2:
	ret;

}


// ===== COMPILED SASS (sm_100) =====

	.target	sm_100

	.elftype	@"ET_EXEC"


//--------------------- .note.nv.tkinfo           --------------------------
	.section	.note.nv.tkinfo,"",@"SHT_NOTE"
	.sectionflags	@"SHF_NOTE_NV_TKINFO"
	.tkinfo
        /*0018*/ 	.word	0x00000002
        /*0030*/ 	.string	""
        /*0030*/ 	.string	"ptxas"
        /*0030*/ 	.string	"Cuda compilation tools, release 13.0, V13.0.88"
        /*0030*/ 	.string	"Build cuda_13.0.r13.0/compiler.36424714_0"
        /*0030*/ 	.string	"-arch sm_100 -m 64 "



//--------------------- .note.nv.cuinfo           --------------------------
	.section	.note.nv.cuinfo,"",@"SHT_NOTE"
	.sectionflags	@"SHF_NOTE_NV_CUINFO"
        /*0018*/ 	.short	0x0002
        /*001a*/ 	.short	0x0064
        /*001c*/ 	.short	0x0082
	.zero		2


//--------------------- .nv.info                  --------------------------
	.section	.nv.info,"",@"SHT_CUDA_INFO"
	.align	4


	//----- nvinfo : EIATTR_REGCOUNT
	.align		4
        /*0000*/ 	.byte	0x04, 0x2f
        /*0002*/ 	.short	(.L_1 - .L_0)
	.align		4
.L_0:
        /*0004*/ 	.word	index@(_Z28vector_set_scalar_f32_kernelPfif)
        /*0008*/ 	.word	0x0000000a


	//----- nvinfo : EIATTR_FRAME_SIZE
	.align		4
.L_1:
        /*000c*/ 	.byte	0x04, 0x11
        /*000e*/ 	.short	(.L_3 - .L_2)
	.align		4
.L_2:
        /*0010*/ 	.word	index@(_Z28vector_set_scalar_f32_kernelPfif)
        /*0014*/ 	.word	0x00000000


	//----- nvinfo : EIATTR_REGCOUNT
	.align		4
.L_3:
        /*0018*/ 	.byte	0x04, 0x2f
        /*001a*/ 	.short	(.L_5 - .L_4)
	.align		4
.L_4:
        /*001c*/ 	.word	index@(_Z30vector_add_constant_f32_kernelPfif)
        /*0020*/ 	.word	0x00000008


	//----- nvinfo : EIATTR_FRAME_SIZE
	.align		4
.L_5:
        /*0024*/ 	.byte	0x04, 0x11
        /*0026*/ 	.short	(.L_7 - .L_6)
	.align		4
.L_6:
        /*0028*/ 	.word	index@(_Z30vector_add_constant_f32_kernelPfif)
        /*002c*/ 	.word	0x00000000


	//----- nvinfo : EIATTR_REGCOUNT
	.align		4
.L_7:
        /*0030*/ 	.byte	0x04, 0x2f
        /*0032*/ 	.short	(.L_9 - .L_8)
	.align		4
.L_8:
        /*0034*/ 	.word	index@(_Z28vector_add_scalar_f32_kerneljPKfPf)
        /*0038*/ 	.word	0x0000000a


	//----- nvinfo : EIATTR_FRAME_SIZE
	.align		4
.L_9:
        /*003c*/ 	.byte	0x04, 0x11
        /*003e*/ 	.short	(.L_11 - .L_10)
	.align		4
.L_10:
        /*0040*/ 	.word	index@(_Z28vector_add_scalar_f32_kerneljPKfPf)
        /*0044*/ 	.word	0x00000000


	//----- nvinfo : EIATTR_REGCOUNT
	.align		4
.L_11:
        /*0048*/ 	.byte	0x04, 0x2f
        /*004a*/ 	.short	(.L_13 - .L_12)
	.align		4
.L_12:
        /*004c*/ 	.word	index@(_Z23vector_scale_f32_kernelPfif)
        /*0050*/ 	.word	0x00000008


	//----- nvinfo : EIATTR_FRAME_SIZE
	.align		4
.L_13:
        /*0054*/ 	.byte	0x04, 0x11
        /*0056*/ 	.short	(.L_15 - .L_14)
	.align		4
.L_14:
        /*0058*/ 	.word	index@(_Z23vector_scale_f32_kernelPfif)
        /*005c*/ 	.word	0x00000000


	//----- nvinfo : EIATTR_REGCOUNT
	.align		4
.L_15:
        /*0060*/ 	.byte	0x04, 0x2f
        /*0062*/ 	.short	(.L_17 - .L_16)
	.align		4
.L_16:
        /*0064*/ 	.word	index@(_Z28vector_div_scalar_f32_kernelPfif)
        /*0068*/ 	.word	0x00000010


	//----- nvinfo : EIATTR_FRAME_SIZE
	.align		4
.L_17:
        /*006c*/ 	.byte	0x04, 0x11
        /*006e*/ 	.short	(.L_19 - .L_18)
	.align		4
.L_18:
        /*0070*/ 	.word	index@($__internal_2_$__cuda_sm3x_div_rn_noftz_f32_slowpath)
        /*0074*/ 	.word	0x00000000


	//----- nvinfo : EIATTR_FRAME_SIZE
	.align		4
.L_19:
        /*0078*/ 	.byte	0x04, 0x11
        /*007a*/ 	.short	(.L_21 - .L_20)
	.align		4
.L_20:
        /*007c*/ 	.word	index@(_Z28vector_div_scalar_f32_kernelPfif)
        /*0080*/ 	.word	0x00000000


	//----- nvinfo : EIATTR_REGCOUNT
	.align		4
.L_21:
        /*0084*/ 	.byte	0x04, 0x2f
        /*0086*/ 	.short	(.L_23 - .L_22)
	.align		4
.L_22:
        /*0088*/ 	.word	index@(_Z21vector_exp_f32_kernelPfi)
        /*008c*/ 	.word	0x0000000a


	//----- nvinfo : EIATTR_FRAME_SIZE
	.align		4
.L_23:
        /*0090*/ 	.byte	0x04, 0x11
        /*0092*/ 	.short	(.L_25 - .L_24)
	.align		4
.L_24:
        /*0094*/ 	.word	index@(_Z21vector_exp_f32_kernelPfi)
        /*0098*/ 	.word	0x00000000


	//----- nvinfo : EIATTR_REGCOUNT
	.align		4
.L_25:
        /*009c*/ 	.byte	0x04, 0x2f
        /*009e*/ 	.short	(.L_27 - .L_26)
	.align		4
.L_26:
        /*00a0*/ 	.word	index@(_Z24vector_square_f32_kernelPfi)
        /*00a4*/ 	.word	0x00000008


	//----- nvinfo : EIATTR_FRAME_SIZE
	.align		4
.L_27:
        /*00a8*/ 	.byte	0x04, 0x11
        /*00aa*/ 	.short	(.L_29 - .L_28)
	.align		4
.L_28:
        /*00ac*/ 	.word	index@(_Z24vector_square_f32_kernelPfi)
        /*00b0*/ 	.word	0x00000000


	//----- nvinfo : EIATTR_REGCOUNT
	.align		4
.L_29:
        /*00b4*/ 	.byte	0x04, 0x2f
        /*00b6*/ 	.short	(.L_31 - .L_30)
	.align		4
.L_30:
        /*00b8*/ 	.word	index@(_Z28vector_reciprocal_f32_kernelPfi)
        /*00bc*/ 	.word	0x0000000f


	//----- nvinfo : EIATTR_FRAME_SIZE
	.align		4
.L_31:
        /*00c0*/ 	.byte	0x04, 0x11
        /*00c2*/ 	.short	(.L_33 - .L_32)
	.align		4
.L_32:
        /*00c4*/ 	.word	index@($__internal_1_$__cuda_sm20_rcp_rn_f32_slowpath)
        /*00c8*/ 	.word	0x00000000


	//----- nvinfo : EIATTR_FRAME_SIZE
	.align		4
.L_33:
        /*00cc*/ 	.byte	0x04, 0x11
        /*00ce*/ 	.short	(.L_35 - .L_34)
	.align		4
.L_34:
        /*00d0*/ 	.word	index@(_Z28vector_reciprocal_f32_kernelPfi)
        /*00d4*/ 	.word	0x00000000


	//----- nvinfo : EIATTR_REGCOUNT
	.align		4
.L_35:
        /*00d8*/ 	.byte	0x04, 0x2f
        /*00da*/ 	.short	(.L_37 - .L_36)
	.align		4
.L_36:
        /*00dc*/ 	.word	index@(_Z21vector_set_f32_kernelPKfifPf)
        /*00e0*/ 	.word	0x0000000a


	//----- nvinfo : EIATTR_FRAME_SIZE
	.align		4
.L_37:
        /*00e4*/ 	.byte	0x04, 0x11
        /*00e6*/ 	.short	(.L_39 - .L_38)
	.align		4
.L_38:
        /*00e8*/ 	.word	index@(_Z21vector_set_f32_kernelPKfifPf)
        /*00ec*/ 	.word	0x00000000


	//----- nvinfo : EIATTR_REGCOUNT
	.align		4
.L_39:
        /*00f0*/ 	.byte	0x04, 0x2f
        /*00f2*/ 	.short	(.L_41 - .L_40)
	.align		4
.L_40:
        /*00f4*/ 	.word	index@(_Z21vector_add_f32_kernelPKfifPf)
        /*00f8*/ 	.word	0x0000000a


	//----- nvinfo : EIATTR_FRAME_SIZE
	.align		4
.L_41:
        /*00fc*/ 	.byte	0x04, 0x11
        /*00fe*/ 	.short	(.L_43 - .L_42)
	.align		4
.L_42:
        /*0100*/ 	.word	index@(_Z21vector_add_f32_kernelPKfifPf)
        /*0104*/ 	.word	0x00000000


	//----- nvinfo : EIATTR_REGCOUNT
	.align		4
.L_43:
        /*0108*/ 	.byte	0x04, 0x2f
        /*010a*/ 	.short	(.L_45 - .L_44)
	.align		4
.L_44:
        /*010c*/ 	.word	index@(_Z25vector_average_f32_kernelPKfifPf)
        /*0110*/ 	.word	0x0000000a


	//----- nvinfo : EIATTR_FRAME_SIZE
	.align		4
.L_45:
        /*0114*/ 	.byte	0x04, 0x11
        /*0116*/ 	.short	(.L_47 - .L_46)
	.align		4
.L_46:
        /*0118*/ 	.word	index@(_Z25vector_average_f32_kernelPKfifPf)
        /*011c*/ 	.word	0x00000000


	//----- nvinfo : EIATTR_REGCOUNT
	.align		4
.L_47:
        /*0120*/ 	.byte	0x04, 0x2f
        /*0122*/ 	.short	(.L_49 - .L_48)
	.align		4
.L_48:
        /*0124*/ 	.word	index@(_Z31vector_elemwise_mult_f32_kernelPfiPKf)
        /*0128*/ 	.word	0x0000000a


	//----- nvinfo : EIATTR_FRAME_SIZE
	.align		4
.L_49:
        /*012c*/ 	.byte	0x04, 0x11
        /*012e*/ 	.short	(.L_51 - .L_50)
	.align		4
.L_50:
        /*0130*/ 	.word	index@(_Z31vector_elemwise_mult_f32_kernelPfiPKf)
        /*0134*/ 	.word	0x00000000


	//----- nvinfo : EIATTR_REGCOUNT
	.align		4
.L_51:
        /*0138*/ 	.byte	0x04, 0x2f
        /*013a*/ 	.short	(.L_53 - .L_52)
	.align		4
.L_52:
        /*013c*/ 	.word	index@(_Z30vector_elemwise_div_f32_kernelPfiPKf)
        /*0140*/ 	.word	0x00000010


	//----- nvinfo : EIATTR_FRAME_SIZE
	.align		4
.L_53:
        /*0144*/ 	.byte	0x04, 0x11
        /*0146*/ 	.short	(.L_55 - .L_54)
	.align		4
.L_54:
        /*0148*/ 	.word	index@($__internal_0_$__cuda_sm3x_div_rn_noftz_f32_slowpath)
        /*014c*/ 	.word	0x00000000


	//----- nvinfo : EIATTR_FRAME_SIZE
	.align		4
.L_55:
        /*0150*/ 	.byte	0x04, 0x11
        /*0152*/ 	.short	(.L_57 - .L_56)
	.align		4
.L_56:
        /*0154*/ 	.word	index@(_Z30vector_elemwise_div_f32_kernelPfiPKf)
        /*0158*/ 	.word	0x00000000


	//----- nvinfo : EIATTR_MIN_STACK_SIZE
	.align		4
.L_57:
        /*015c*/ 	.byte	0x04, 0x12
        /*015e*/ 	.short	(.L_59 - .L_58)
	.align		4
.L_58:
        /*0160*/ 	.word	index@(_Z30vector_elemwise_div_f32_kernelPfiPKf)
        /*0164*/ 	.word	0x00000000


	//----- nvinfo : EIATTR_MIN_STACK_SIZE
	.align		4
.L_59:
        /*0168*/ 	.byte	0x04, 0x12
        /*016a*/ 	.short	(.L_61 - .L_60)
	.align		4
.L_60:
        /*016c*/ 	.word	index@(_Z31vector_elemwise_mult_f32_kernelPfiPKf)
        /*0170*/ 	.word	0x00000000


	//----- nvinfo : EIATTR_MIN_STACK_SIZE
	.align		4
.L_61:
        /*0174*/ 	.byte	0x04, 0x12
        /*0176*/ 	.short	(.L_63 - .L_62)
	.align		4
.L_62:
        /*0178*/ 	.word	index@(_Z25vector_average_f32_kernelPKfifPf)
        /*017c*/ 	.word	0x00000000


	//----- nvinfo : EIATTR_MIN_STACK_SIZE
	.align		4
.L_63:
        /*0180*/ 	.byte	0x04, 0x12
        /*0182*/ 	.short	(.L_65 - .L_64)
	.align		4
.L_64:
        /*0184*/ 	.word	index@(_Z21vector_add_f32_kernelPKfifPf)
        /*0188*/ 	.word	0x00000000


	//----- nvinfo : EIATTR_MIN_STACK_SIZE
	.align		4
.L_65:
        /*018c*/ 	.byte	0x04, 0x12
        /*018e*/ 	.short	(.L_67 - .L_66)
	.align		4
.L_66:
        /*0190*/ 	.word	index@(_Z21vector_set_f32_kernelPKfifPf)
        /*0194*/ 	.word	0x00000000


	//----- nvinfo : EIATTR_MIN_STACK_SIZE
	.align		4
.L_67:
        /*0198*/ 	.byte	0x04, 0x12
        /*019a*/ 	.short	(.L_69 - .L_68)
	.align		4
.L_68:
        /*019c*/ 	.word	index@(_Z28vector_reciprocal_f32_kernelPfi)
        /*01a0*/ 	.word	0x00000000


	//----- nvinfo : EIATTR_MIN_STACK_SIZE
	.align		4
.L_69:
        /*01a4*/ 	.byte	0x04, 0x12
        /*01a6*/ 	.short	(.L_71 - .L_70)
	.align		4
.L_70:
        /*01a8*/ 	.word	index@(_Z24vector_square_f32_kernelPfi)
        /*01ac*/ 	.word	0x00000000


	//----- nvinfo : EIATTR_MIN_STACK_SIZE
	.align		4
.L_71:
        /*01b0*/ 	.byte	0x04, 0x12
        /*01b2*/ 	.short	(.L_73 - .L_72)
	.align		4
.L_72:
        /*01b4*/ 	.word	index@(_Z21vector_exp_f32_kernelPfi)
        /*01b8*/ 	.word	0x00000000


	//----- nvinfo : EIATTR_MIN_STACK_SIZE
	.align		4
.L_73:
        /*01bc*/ 	.byte	0x04, 0x12
        /*01be*/ 	.short	(.L_75 - .L_74)
	.align		4
.L_74:
        /*01c0*/ 	.word	index@(_Z28vector_div_scalar_f32_kernelPfif)
        /*01c4*/ 	.word	0x00000000


	//----- nvinfo : EIATTR_MIN_STACK_SIZE
	.align		4
.L_75:
        /*01c8*/ 	.byte	0x04, 0x12
        /*01ca*/ 	.short	(.L_77 - .L_76)
	.align		4
.L_76:
        /*01cc*/ 	.word	index@(_Z23vector_scale_f32_kernelPfif)
        /*01d0*/ 	.word	0x00000000


	//----- nvinfo : EIATTR_MIN_STACK_SIZE
	.align		4
.L_77:
        /*01d4*/ 	.byte	0x04, 0x12
        /*01d6*/ 	.short	(.L_79 - .L_78)
	.align		4
.L_78:
        /*01d8*/ 	.word	index@(_Z28vector_add_scalar_f32_kerneljPKfPf)
        /*01dc*/ 	.word	0x00000000


	//----- nvinfo : EIATTR_MIN_STACK_SIZE
	.align		4
.L_79:
        /*01e0*/ 	.byte	0x04, 0x12
        /*01e2*/ 	.short	(.L_81 - .L_80)
	.align		4
.L_80:
        /*01e4*/ 	.word	index@(_Z30vector_add_constant_f32_kernelPfif)
        /*01e8*/ 	.word	0x00000000


	//----- nvinfo : EIATTR_MIN_STACK_SIZE
	.align		4
.L_81:
        /*01ec*/ 	.byte	0x04, 0x12
        /*01ee*/ 	.short	(.L_83 - .L_82)
	.align		4
.L_82:
        /*01f0*/ 	.word	index@(_Z28vector_set_scalar_f32_kernelPfif)
        /*01f4*/ 	.word	0x00000000
.L_83:


//--------------------- .nv.compat                --------------------------
	.section	.nv.compat,"",@"SHT_CUDA_COMPAT_INFO"
	.align	4
        /*0000*/ 	.byte	0x02, 0x09, 0x00, 0x00, 0x02, 0x02, 0x01, 0x00, 0x02, 0x05, 0x05, 0x00, 0x03, 0x07, 0x01, 0x01
        /*0010*/ 	.byte	0x02, 0x03, 0x00, 0x00, 0x02, 0x06, 0x01, 0x00, 0x04, 0x0b, 0x08, 0x00, 0x01, 0x00, 0x00, 0x00
        /*0020*/ 	.byte	0x00, 0x00, 0x00, 0x00


//--------------------- .nv.info._Z30vector_elemwise_div_f32_kernelPfiPKf --------------------------
	.section	.nv.info._Z30vector_elemwise_div_f32_kernelPfiPKf,"",@"SHT_CUDA_INFO"
	.sectionflags	@""
	.align	4


	//----- nvinfo : EIATTR_CUDA_API_VERSION
	.align		4
        /*0000*/ 	.byte	0x04, 0x37
        /*0002*/ 	.short	(.L_85 - .L_84)
.L_84:
        /*0004*/ 	.word	0x00000082


	//----- nvinfo : EIATTR_KPARAM_INFO
	.align		4
.L_85:
        /*0008*/ 	.byte	0x04, 0x17
        /*000a*/ 	.short	(.L_87 - .L_86)
.L_86:
        /*000c*/ 	.word	0x00000000
        /*0010*/ 	.short	0x0002
        /*0012*/ 	.short	0x0010
        /*0014*/ 	.byte	0x00, 0xf5, 0x21, 0x00


	//----- nvinfo : EIATTR_KPARAM_INFO
	.align		4
.L_87:
        /*0018*/ 	.byte	0x04, 0x17
        /*001a*/ 	.short	(.L_89 - .L_88)
.L_88:
        /*001c*/ 	.word	0x00000000
        /*0020*/ 	.short	0x0001
        /*0022*/ 	.short	0x0008
        /*0024*/ 	.byte	0x00, 0xf0, 0x11, 0x00


	//----- nvinfo : EIATTR_KPARAM_INFO
	.align		4
.L_89:
        /*0028*/ 	.byte	0x04, 0x17
        /*002a*/ 	.short	(.L_91 - .L_90)
.L_90:
        /*002c*/ 	.word	0x00000000
        /*0030*/ 	.short	0x0000
        /*0032*/ 	.short	0x0000
        /*0034*/ 	.byte	0x00, 0xf5, 0x21, 0x00


	//----- nvinfo : EIATTR_SPARSE_MMA_MASK
	.align		4
.L_91:
        /*0038*/ 	.byte	0x03, 0x50
        /*003a*/ 	.short	0x0000


	//----- nvinfo : EIATTR_MAXREG_COUNT
	.align		4
        /*003c*/ 	.byte	0x03, 0x1b
        /*003e*/ 	.short	0x00ff


	//----- nvinfo : EIATTR_MERCURY_ISA_VERSION
	.align		4
        /*0040*/ 	.byte	0x03, 0x5f
        /*0042*/ 	.short	0x0101


	//----- nvinfo : EIATTR_VRC_CTA_INIT_COUNT
	.align		4
        /*0044*/ 	.byte	0x02, 0x4a
	.zero		1
	.zero		1


	//----- nvinfo : EIATTR_EXIT_INSTR_OFFSETS
	.align		4
        /*0048*/ 	.byte	0x04, 0x1c
        /*004a*/ 	.short	(.L_93 - .L_92)


	//   ....[0]....
.L_92:
        /*004c*/ 	.word	0x00000070


	//   ....[1]....
        /*0050*/ 	.word	0x000001d0


	//----- nvinfo : EIATTR_CRS_STACK_SIZE
	.align		4
.L_93:
        /*0054*/ 	.byte	0x04, 0x1e
        /*0056*/ 	.short	(.L_95 - .L_94)
.L_94:
        /*0058*/ 	.word	0x00000000


	//----- nvinfo : EIATTR_CBANK_PARAM_SIZE
	.align		4
.L_95:
        /*005c*/ 	.byte	0x03, 0x19
        /*005e*/ 	.short	0x0018


	//----- nvinfo : EIATTR_PARAM_CBANK
	.align		4
        /*0060*/ 	.byte	0x04, 0x0a
        /*0062*/ 	.short	(.L_97 - .L_96)
	.align		4
.L_96:
        /*0064*/ 	.word	index@(.nv.constant0._Z30vector_elemwise_div_f32_kernelPfiPKf)
        /*0068*/ 	.short	0x0380
        /*006a*/ 	.short	0x0018


	//----- nvinfo : EIATTR_SW_WAR
	.align		4
.L_97:
        /*006c*/ 	.byte	0x04, 0x36
        /*006e*/ 	.short	(.L_99 - .L_98)
.L_98:
        /*0070*/ 	.word	0x00000008
.L_99:


//--------------------- .nv.info._Z31vector_elemwise_mult_f32_kernelPfiPKf --------------------------
	.section	.nv.info._Z31vector_elemwise_mult_f32_kernelPfiPKf,"",@"SHT_CUDA_INFO"
	.sectionflags	@""
	.align	4


	//----- nvinfo : EIATTR_CUDA_API_VERSION
	.align		4
        /*0000*/ 	.byte	0x04, 0x37
        /*0002*/ 	.short	(.L_101 - .L_100)
.L_100:
        /*0004*/ 	.word	0x00000082


	//----- nvinfo : EIATTR_KPARAM_INFO
	.align		4
.L_101:
        /*0008*/ 	.byte	0x04, 0x17
        /*000a*/ 	.short	(.L_103 - .L_102)
.L_102:
        /*000c*/ 	.word	0x00000000
        /*0010*/ 	.short	0x0002
        /*0012*/ 	.short	0x0010
        /*0014*/ 	.byte	0x00, 0xf5, 0x21, 0x00


	//----- nvinfo : EIATTR_KPARAM_INFO
	.align		4
.L_103:
        /*0018*/ 	.byte	0x04, 0x17
        /*001a*/ 	.short	(.L_105 - .L_104)
.L_104:
        /*001c*/ 	.word	0x00000000
        /*0020*/ 	.short	0x0001
        /*0022*/ 	.short	0x0008
        /*0024*/ 	.byte	0x00, 0xf0, 0x11, 0x00


	//----- nvinfo : EIATTR_KPARAM_INFO
	.align		4
.L_105:
        /*0028*/ 	.byte	0x04, 0x17
        /*002a*/ 	.short	(.L_107 - .L_106)
.L_106:
        /*002c*/ 	.word	0x00000000
        /*0030*/ 	.short	0x0000
        /*0032*/ 	.short	0x0000
        /*0034*/ 	.byte	0x00, 0xf5, 0x21, 0x00


	//----- nvinfo : EIATTR_SPARSE_MMA_MASK
	.align		4
.L_107:
        /*0038*/ 	.byte	0x03, 0x50
        /*003a*/ 	.short	0x0000


	//----- nvinfo : EIATTR_MAXREG_COUNT
	.align		4
        /*003c*/ 	.byte	0x03, 0x1b
        /*003e*/ 	.short	0x00ff


	//----- nvinfo : EIATTR_MERCURY_ISA_VERSION
	.align		4
        /*0040*/ 	.byte	0x03, 0x5f
        /*0042*/ 	.short	0x0101


	//----- nvinfo : EIATTR_VRC_CTA_INIT_COUNT
	.align		4
        /*0044*/ 	.byte	0x02, 0x4a
	.zero		1
	.zero		1


	//----- nvinfo : EIATTR_EXIT_INSTR_OFFSETS
	.align		4
        /*0048*/ 	.byte	0x04, 0x1c
        /*004a*/ 	.short	(.L_109 - .L_108)


	//   ....[0]....
.L_108:
        /*004c*/ 	.word	0x00000070


	//   ....[1]....
        /*0050*/ 	.word	0x00000110


	//----- nvinfo : EIATTR_CBANK_PARAM_SIZE
	.align		4
.L_109:
        /*0054*/ 	.byte	0x03, 0x19
        /*0056*/ 	.short	0x0018


	//----- nvinfo : EIATTR_PARAM_CBANK
	.align		4
        /*0058*/ 	.byte	0x04, 0x0a
        /*005a*/ 	.short	(.L_111 - .L_110)
	.align		4
.L_110:
        /*005c*/ 	.word	index@(.nv.constant0._Z31vector_elemwise_mult_f32_kernelPfiPKf)
        /*0060*/ 	.short	0x0380
        /*0062*/ 	.short	0x0018


	//----- nvinfo : EIATTR_SW_WAR
	.align		4
.L_111:
        /*0064*/ 	.byte	0x04, 0x36
        /*0066*/ 	.short	(.L_113 - .L_112)
.L_112:
        /*0068*/ 	.word	0x00000008
.L_113:


//--------------------- .nv.info._Z25vector_average_f32_kernelPKfifPf --------------------------
	.section	.nv.info._Z25vector_average_f32_kernelPKfifPf,"",@"SHT_CUDA_INFO"
	.sectionflags	@""
	.align	4


	//----- nvinfo : EIATTR_CUDA_API_VERSION
	.align		4
        /*0000*/ 	.byte	0x04, 0x37
        /*0002*/ 	.short	(.L_115 - .L_114)
.L_114:
        /*0004*/ 	.word	0x00000082


	//----- nvinfo : EIATTR_KPARAM_INFO
	.align		4
.L_115:
        /*0008*/ 	.byte	0x04, 0x17
        /*000a*/ 	.short	(.L_117 - .L_116)
.L_116:
        /*000c*/ 	.word	0x00000000
        /*0010*/ 	.short	0x0003
        /*0012*/ 	.short	0x0010
        /*0014*/ 	.byte	0x00, 0xf5, 0x21, 0x00


	//----- nvinfo : EIATTR_KPARAM_INFO
	.align		4
.L_117:
        /*0018*/ 	.byte	0x04, 0x17
        /*001a*/ 	.short	(.L_119 - .L_118)
.L_118:
        /*001c*/ 	.word	0x00000000
        /*0020*/ 	.short	0x0002
        /*0022*/ 	.short	0x000c
        /*0024*/ 	.byte	0x00, 0xf0, 0x11, 0x00


	//----- nvinfo : EIATTR_KPARAM_INFO
	.align		4
.L_119:
        /*0028*/ 	.byte	0x04, 0x17
        /*002a*/ 	.short	(.L_121 - .L_120)
.L_120:
        /*002c*/ 	.word	0x00000000
        /*0030*/ 	.short	0x0001
        /*0032*/ 	.short	0x0008
        /*0034*/ 	.byte	0x00, 0xf0, 0x11, 0x00


	//----- nvinfo : EIATTR_KPARAM_INFO
	.align		4
.L_121:
        /*0038*/ 	.byte	0x04, 0x17
        /*003a*/ 	.short	(.L_123 - .L_122)
.L_122:
        /*003c*/ 	.word	0x00000000
        /*0040*/ 	.short	0x0000
        /*0042*/ 	.short	0x0000
        /*0044*/ 	.byte	0x00, 0xf5, 0x21, 0x00


	//----- nvinfo : EIATTR_SPARSE_MMA_MASK
	.align		4
.L_123:
        /*0048*/ 	.byte	0x03, 0x50
        /*004a*/ 	.short	0x0000


	//----- nvinfo : EIATTR_MAXREG_COUNT
	.align		4
        /*004c*/ 	.byte	0x03, 0x1b
        /*004e*/ 	.short	0x00ff


	//----- nvinfo : EIATTR_MERCURY_ISA_VERSION
	.align		4
        /*0050*/ 	.byte	0x03, 0x5f
        /*0052*/ 	.short	0x0101


	//----- nvinfo : EIATTR_VRC_CTA_INIT_COUNT
	.align		4
        /*0054*/ 	.byte	0x02, 0x4a
	.zero		1
	.zero		1


	//----- nvinfo : EIATTR_EXIT_INSTR_OFFSETS
	.align		4
        /*0058*/ 	.byte	0x04, 0x1c
        /*005a*/ 	.short	(.L_125 - .L_124)


	//   ....[0]....
.L_124:
        /*005c*/ 	.word	0x00000070


	//   ....[1]....
        /*0060*/ 	.word	0x00000130


	//----- nvinfo : EIATTR_CBANK_PARAM_SIZE
	.align		4
.L_125:
        /*0064*/ 	.byte	0x03, 0x19
        /*0066*/ 	.short	0x0018


	//----- nvinfo : EIATTR_PARAM_CBANK
	.align		4
        /*0068*/ 	.byte	0x04, 0x0a
        /*006a*/ 	.short	(.L_127 - .L_126)
	.align		4
.L_126:
        /*006c*/ 	.word	index@(.nv.constant0._Z25vector_average_f32_kernelPKfifPf)
        /*0070*/ 	.short	0x0380
        /*0072*/ 	.short	0x0018


	//----- nvinfo : EIATTR_SW_WAR
	.align		4
.L_127:
        /*0074*/ 	.byte	0x04, 0x36
        /*0076*/ 	.short	(.L_129 - .L_128)
.L_128:
        /*0078*/ 	.word	0x00000008
.L_129:


//--------------------- .nv.info._Z21vector_add_f32_kernelPKfifPf --------------------------
	.section	.nv.info._Z21vector_add_f32_kernelPKfifPf,"",@"SHT_CUDA_INFO"
	.sectionflags	@""
	.align	4


	//----- nvinfo : EIATTR_CUDA_API_VERSION
	.align		4
        /*0000*/ 	.byte	0x04, 0x37
        /*0002*/ 	.short	(.L_131 - .L_130)
.L_130:
        /*0004*/ 	.word	0x00000082


	//----- nvinfo : EIATTR_KPARAM_INFO
	.align		4
.L_131:
        /*0008*/ 	.byte	0x04, 0x17
        /*000a*/ 	.short	(.L_133 - .L_132)
.L_132:
        /*000c*/ 	.word	0x00000000
        /*0010*/ 	.short	0x0003
        /*0012*/ 	.short	0x0010
        /*0014*/ 	.byte	0x00, 0xf5, 0x21, 0x00


	//----- nvinfo : EIATTR_KPARAM_INFO
	.align		4
.L_133:
        /*0018*/ 	.byte	0x04, 0x17
        /*001a*/ 	.short	(.L_135 - .L_134)
.L_134:
        /*001c*/ 	.word	0x00000000
        /*0020*/ 	.short	0x0002
        /*0022*/ 	.short	0x000c
        /*0024*/ 	.byte	0x00, 0xf0, 0x11, 0x00


	//----- nvinfo : EIATTR_KPARAM_INFO
	.align		4
.L_135:
        /*0028*/ 	.byte	0x04, 0x17
        /*002a*/ 	.short	(.L_137 - .L_136)
.L_136:
        /*002c*/ 	.word	0x00000000
        /*0030*/ 	.short	0x0001
        /*0032*/ 	.short	0x0008
        /*0034*/ 	.byte	0x00, 0xf0, 0x11, 0x00


	//----- nvinfo : EIATTR_KPARAM_INFO
	.align		4
.L_137:
        /*0038*/ 	.byte	0x04, 0x17
        /*003a*/ 	.short	(.L_139 - .L_138)
.L_138:
        /*003c*/ 	.word	0x00000000
        /*0040*/ 	.short	0x0000
        /*0042*/ 	.short	0x0000
        /*0044*/ 	.byte	0x00, 0xf5, 0x21, 0x00


	//----- nvinfo : EIATTR_SPARSE_MMA_MASK
	.align		4
.L_139:
        /*0048*/ 	.byte	0x03, 0x50
        /*004a*/ 	.short	0x0000


	//----- nvinfo : EIATTR_MAXREG_COUNT
	.align		4
        /*004c*/ 	.byte	0x03, 0x1b
        /*004e*/ 	.short	0x00ff


	//----- nvinfo : EIATTR_MERCURY_ISA_VERSION
	.align		4
        /*0050*/ 	.byte	0x03, 0x5f
        /*0052*/ 	.short	0x0101


	//----- nvinfo : EIATTR_VRC_CTA_INIT_COUNT
	.align		4
        /*0054*/ 	.byte	0x02, 0x4a
	.zero		1
	.zero		1


	//----- nvinfo : EIATTR_EXIT_INSTR_OFFSETS
	.align		4
        /*0058*/ 	.byte	0x04, 0x1c
        /*005a*/ 	.short	(.L_141 - .L_140)


	//   ....[0]....
.L_140:
        /*005c*/ 	.word	0x00000070


	//   ....[1]....
        /*0060*/ 	.word	0x00000120


	//----- nvinfo : EIATTR_CBANK_PARAM_SIZE
	.align		4
.L_141:
        /*0064*/ 	.byte	0x03, 0x19
        /*0066*/ 	.short	0x0018


	//----- nvinfo : EIATTR_PARAM_CBANK
	.align		4
        /*0068*/ 	.byte	0x04, 0x0a
        /*006a*/ 	.short	(.L_143 - .L_142)
	.align		4
.L_142:
        /*006c*/ 	.word	index@(.nv.constant0._Z21vector_add_f32_kernelPKfifPf)
        /*0070*/ 	.short	0x0380
        /*0072*/ 	.short	0x0018


	//----- nvinfo : EIATTR_SW_WAR
	.align		4
.L_143:
        /*0074*/ 	.byte	0x04, 0x36
        /*0076*/ 	.short	(.L_145 - .L_144)
.L_144:
        /*0078*/ 	.word	0x00000008
.L_145:


//--------------------- .nv.info._Z21vector_set_f32_kernelPKfifPf --------------------------
	.section	.nv.info._Z21vector_set_f32_kernelPKfifPf,"",@"SHT_CUDA_INFO"
	.sectionflags	@""
	.align	4


	//----- nvinfo : EIATTR_CUDA_API_VERSION
	.align		4
        /*0000*/ 	.byte	0x04, 0x37
        /*0002*/ 	.short	(.L_147 - .L_146)
.L_146:
        /*0004*/ 	.word	0x00000082


	//----- nvinfo : EIATTR_KPARAM_INFO
	.align		4
.L_147:
        /*0008*/ 	.byte	0x04, 0x17
        /*000a*/ 	.short	(.L_149 - .L_148)
.L_148:
        /*000c*/ 	.word	0x00000000
        /*0010*/ 	.short	0x0003
        /*0012*/ 	.short	0x0010
        /*0014*/ 	.byte	0x00, 0xf5, 0x21, 0x00


	//----- nvinfo : EIATTR_KPARAM_INFO
	.align		4
.L_149:
        /*0018*/ 	.byte	0x04, 0x17
        /*001a*/ 	.short	(.L_151 - .L_150)
.L_150:
        /*001c*/ 	.word	0x00000000
        /*0020*/ 	.short	0x0002
        /*0022*/ 	.short	0x000c
        /*0024*/ 	.byte	0x00, 0xf0, 0x11, 0x00


	//----- nvinfo : EIATTR_KPARAM_INFO
	.align		4
.L_151:
        /*0028*/ 	.byte	0x04, 0x17
        /*002a*/ 	.short	(.L_153 - .L_152)
.L_152:
        /*002c*/ 	.word	0x00000000
        /*0030*/ 	.short	0x0001
        /*0032*/ 	.short	0x0008
        /*0034*/ 	.byte	0x00, 0xf0, 0x11, 0x00


	//----- nvinfo : EIATTR_KPARAM_INFO
	.align		4
.L_153:
        /*0038*/ 	.byte	0x04, 0x17
        /*003a*/ 	.short	(.L_155 - .L_154)
.L_154:
        /*003c*/ 	.word	0x00000000
        /*0040*/ 	.short	0x0000
        /*0042*/ 	.short	0x0000
        /*0044*/ 	.byte	0x00, 0xf5, 0x21, 0x00


	//----- nvinfo : EIATTR_SPARSE_MMA_MASK
	.align		4
.L_155:
        /*0048*/ 	.byte	0x03, 0x50
        /*004a*/ 	.short	0x0000


	//----- nvinfo : EIATTR_MAXREG_COUNT
	.align		4
        /*004c*/ 	.byte	0x03, 0x1b
        /*004e*/ 	.short	0x00ff


	//----- nvinfo : EIATTR_MERCURY_ISA_VERSION
	.align		4
        /*0050*/ 	.byte	0x03, 0x5f
        /*0052*/ 	.short	0x0101


	//----- nvinfo : EIATTR_VRC_CTA_INIT_COUNT
	.align		4
        /*0054*/ 	.byte	0x02, 0x4a
	.zero		1
	.zero		1


	//----- nvinfo : EIATTR_EXIT_INSTR_OFFSETS
	.align		4
        /*0058*/ 	.byte	0x04, 0x1c
        /*005a*/ 	.short	(.L_157 - .L_156)


	//   ....[0]....
.L_156:
        /*005c*/ 	.word	0x00000070


	//   ....[1]....
        /*0060*/ 	.word	0x00000110


	//----- nvinfo : EIATTR_CBANK_PARAM_SIZE
	.align		4
.L_157:
        /*0064*/ 	.byte	0x03, 0x19
        /*0066*/ 	.short	0x0018


	//----- nvinfo : EIATTR_PARAM_CBANK
	.align		4
        /*0068*/ 	.byte	0x04, 0x0a
        /*006a*/ 	.short	(.L_159 - .L_158)
	.align		4
.L_158:
        /*006c*/ 	.word	index@(.nv.constant0._Z21vector_set_f32_kernelPKfifPf)
        /*0070*/ 	.short	0x0380
        /*0072*/ 	.short	0x0018


	//----- nvinfo : EIATTR_SW_WAR
	.align		4
.L_159:
        /*0074*/ 	.byte	0x04, 0x36
        /*0076*/ 	.short	(.L_161 - .L_160)
.L_160:
        /*0078*/ 	.word	0x00000008
.L_161:


//--------------------- .nv.info._Z28vector_reciprocal_f32_kernelPfi --------------------------
	.section	.nv.info._Z28vector_reciprocal_f32_kernelPfi,"",@"SHT_CUDA_INFO"
	.sectionflags	@""
	.align	4


	//----- nvinfo : EIATTR_CUDA_API_VERSION
	.align		4
        /*0000*/ 	.byte	0x04, 0x37
        /*0002*/ 	.short	(.L_163 - .L_162)
.L_162:
        /*0004*/ 	.word	0x00000082


	//----- nvinfo : EIATTR_KPARAM_INFO
	.align		4
.L_163:
        /*0008*/ 	.byte	0x04, 0x17
        /*000a*/ 	.short	(.L_165 - .L_164)
.L_164:
        /*000c*/ 	.word	0x00000000
        /*0010*/ 	.short	0x0001
        /*0012*/ 	.short	0x0008
        /*0014*/ 	.byte	0x00, 0xf0, 0x11, 0x00


	//----- nvinfo : EIATTR_KPARAM_INFO
	.align		4
.L_165:
        /*0018*/ 	.byte	0x04, 0x17
        /*001a*/ 	.short	(.L_167 - .L_166)
.L_166:
        /*001c*/ 	.word	0x00000000
        /*0020*/ 	.short	0x0000
        /*0022*/ 	.short	0x0000
        /*0024*/ 	.byte	0x00, 0xf5, 0x21, 0x00


	//----- nvinfo : EIATTR_SPARSE_MMA_MASK
	.align		4
.L_167:
        /*0028*/ 	.byte	0x03, 0x50
        /*002a*/ 	.short	0x0000


	//----- nvinfo : EIATTR_MAXREG_COUNT
	.align		4
        /*002c*/ 	.byte	0x03, 0x1b
        /*002e*/ 	.short	0x00ff


	//----- nvinfo : EIATTR_MERCURY_ISA_VERSION
	.align		4
        /*0030*/ 	.byte	0x03, 0x5f
        /*0032*/ 	.short	0x0101


	//----- nvinfo : EIATTR_VRC_CTA_INIT_COUNT
	.align		4
        /*0034*/ 	.byte	0x02, 0x4a
	.zero		1
	.zero		1


	//----- nvinfo : EIATTR_EXIT_INSTR_OFFSETS
	.align		4
        /*0038*/ 	.byte	0x04, 0x1c
        /*003a*/ 	.short	(.L_169 - .L_168)


	//   ....[0]....
.L_168:
        /*003c*/ 	.word	0x00000070


	//   ....[1]....
        /*0040*/ 	.word	0x000001a0


	//----- nvinfo : EIATTR_CRS_STACK_SIZE
	.align		4
.L_169:
        /*0044*/ 	.byte	0x04, 0x1e
        /*0046*/ 	.short	(.L_171 - .L_170)
.L_170:
        /*0048*/ 	.word	0x00000000


	//----- nvinfo : EIATTR_CBANK_PARAM_SIZE
	.align		4
.L_171:
        /*004c*/ 	.byte	0x03, 0x19
        /*004e*/ 	.short	0x000c


	//----- nvinfo : EIATTR_PARAM_CBANK
	.align		4
        /*0050*/ 	.byte	0x04, 0x0a
        /*0052*/ 	.short	(.L_173 - .L_172)
	.align		4
.L_172:
        /*0054*/ 	.word	index@(.nv.constant0._Z28vector_reciprocal_f32_kernelPfi)
        /*0058*/ 	.short	0x0380
        /*005a*/ 	.short	0x000c


	//----- nvinfo : EIATTR_SW_WAR
	.align		4
.L_173:
        /*005c*/ 	.byte	0x04, 0x36
        /*005e*/ 	.short	(.L_175 - .L_174)
.L_174:
        /*0060*/ 	.word	0x00000008
.L_175:


//--------------------- .nv.info._Z24vector_square_f32_kernelPfi --------------------------
	.section	.nv.info._Z24vector_square_f32_kernelPfi,"",@"SHT_CUDA_INFO"
	.sectionflags	@""
	.align	4


	//----- nvinfo : EIATTR_CUDA_API_VERSION
	.align		4
        /*0000*/ 	.byte	0x04, 0x37
        /*0002*/ 	.short	(.L_177 - .L_176)
.L_176:
        /*0004*/ 	.word	0x00000082


	//----- nvinfo : EIATTR_KPARAM_INFO
	.align		4
.L_177:
        /*0008*/ 	.byte	0x04, 0x17
        /*000a*/ 	.short	(.L_179 - .L_178)
.L_178:
        /*000c*/ 	.word	0x00000000
        /*0010*/ 	.short	0x0001
        /*0012*/ 	.short	0x0008
        /*0014*/ 	.byte	0x00, 0xf0, 0x11, 0x00


	//----- nvinfo : EIATTR_KPARAM_INFO
	.align		4
.L_179:
        /*0018*/ 	.byte	0x04, 0x17
        /*001a*/ 	.short	(.L_181 - .L_180)
.L_180:
        /*001c*/ 	.word	0x00000000
        /*0020*/ 	.short	0x0000
        /*0022*/ 	.short	0x0000
        /*0024*/ 	.byte	0x00, 0xf5, 0x21, 0x00


	//----- nvinfo : EIATTR_SPARSE_MMA_MASK
	.align		4
.L_181:
        /*0028*/ 	.byte	0x03, 0x50
        /*002a*/ 	.short	0x0000


	//----- nvinfo : EIATTR_MAXREG_COUNT
	.align		4
        /*002c*/ 	.byte	0x03, 0x1b
        /*002e*/ 	.short	0x00ff


	//----- nvinfo : EIATTR_MERCURY_ISA_VERSION
	.align		4
        /*0030*/ 	.byte	0x03, 0x5f
        /*0032*/ 	.short	0x0101


	//----- nvinfo : EIATTR_VRC_CTA_INIT_COUNT
	.align		4
        /*0034*/ 	.byte	0x02, 0x4a
	.zero		1
	.zero		1


	//----- nvinfo : EIATTR_EXIT_INSTR_OFFSETS
	.align		4
        /*0038*/ 	.byte	0x04, 0x1c
        /*003a*/ 	.short	(.L_183 - .L_182)


	//   ....[0]....
.L_182:
        /*003c*/ 	.word	0x00000070


	//   ....[1]....
        /*0040*/ 	.word	0x000000e0


	//----- nvinfo : EIATTR_CBANK_PARAM_SIZE
	.align		4
.L_183:
        /*0044*/ 	.byte	0x03, 0x19
        /*0046*/ 	.short	0x000c


	//----- nvinfo : EIATTR_PARAM_CBANK
	.align		4
        /*0048*/ 	.byte	0x04, 0x0a
        /*004a*/ 	.short	(.L_185 - .L_184)
	.align		4
.L_184:
        /*004c*/ 	.word	index@(.nv.constant0._Z24vector_square_f32_kernelPfi)
        /*0050*/ 	.short	0x0380
        /*0052*/ 	.short	0x000c


	//----- nvinfo : EIATTR_SW_WAR
	.align		4
.L_185:
        /*0054*/ 	.byte	0x04, 0x36
        /*0056*/ 	.short	(.L_187 - .L_186)
.L_186:
        /*0058*/ 	.word	0x00000008
.L_187:


//--------------------- .nv.info._Z21vector_exp_f32_kernelPfi --------------------------
	.section	.nv.info._Z21vector_exp_f32_kernelPfi,"",@"SHT_CUDA_INFO"
	.sectionflags	@""
	.align	4


	//----- nvinfo : EIATTR_CUDA_API_VERSION
	.align		4
        /*0000*/ 	.byte	0x04, 0x37
        /*0002*/ 	.short	(.L_189 - .L_188)
.L_188:
        /*0004*/ 	.word	0x00000082


	//----- nvinfo : EIATTR_KPARAM_INFO
	.align		4
.L_189:
        /*0008*/ 	.byte	0x04, 0x17
        /*000a*/ 	.short	(.L_191 - .L_190)
.L_190:
        /*000c*/ 	.word	0x00000000
        /*0010*/ 	.short	0x0001
        /*0012*/ 	.short	0x0008
        /*0014*/ 	.byte	0x00, 0xf0, 0x11, 0x00


	//----- nvinfo : EIATTR_KPARAM_INFO
	.align		4
.L_191:
        /*0018*/ 	.byte	0x04, 0x17
        /*001a*/ 	.short	(.L_193 - .L_192)
.L_192:
        /*001c*/ 	.word	0x00000000
        /*0020*/ 	.short	0x0000
        /*0022*/ 	.short	0x0000
        /*0024*/ 	.byte	0x00, 0xf5, 0x21, 0x00


	//----- nvinfo : EIATTR_SPARSE_MMA_MASK
	.align		4
.L_193:
        /*0028*/ 	.byte	0x03, 0x50
        /*002a*/ 	.short	0x0000


	//----- nvinfo : EIATTR_MAXREG_COUNT
	.align		4
        /*002c*/ 	.byte	0x03, 0x1b
        /*002e*/ 	.short	0x00ff


	//----- nvinfo : EIATTR_MERCURY_ISA_VERSION
	.align		4
        /*0030*/ 	.byte	0x03, 0x5f
        /*0032*/ 	.short	0x0101


	//----- nvinfo : EIATTR_VRC_CTA_INIT_COUNT
	.align		4
        /*0034*/ 	.byte	0x02, 0x4a
	.zero		1
	.zero		1


	//----- nvinfo : EIATTR_EXIT_INSTR_OFFSETS
	.align		4
        /*0038*/ 	.byte	0x04, 0x1c
        /*003a*/ 	.short	(.L_195 - .L_194)


	//   ....[0]....
.L_194:
        /*003c*/ 	.word	0x00000070


	//   ....[1]....
        /*0040*/ 	.word	0x00000170


	//----- nvinfo : EIATTR_CBANK_PARAM_SIZE
	.align		4
.L_195:
        /*0044*/ 	.byte	0x03, 0x19
        /*0046*/ 	.short	0x000c


	//----- nvinfo : EIATTR_PARAM_CBANK
	.align		4
        /*0048*/ 	.byte	0x04, 0x0a
        /*004a*/ 	.short	(.L_197 - .L_196)
	.align		4
.L_196:
        /*004c*/ 	.word	index@(.nv.constant0._Z21vector_exp_f32_kernelPfi)
        /*0050*/ 	.short	0x0380
        /*0052*/ 	.short	0x000c


	//----- nvinfo : EIATTR_SW_WAR
	.align		4
.L_197:
        /*0054*/ 	.byte	0x04, 0x36
        /*0056*/ 	.short	(.L_199 - .L_198)
.L_198:
        /*0058*/ 	.word	0x00000008
.L_199:


//--------------------- .nv.info._Z28vector_div_scalar_f32_kernelPfif --------------------------
	.section	.nv.info._Z28vector_div_scalar_f32_kernelPfif,"",@"SHT_CUDA_INFO"
	.sectionflags	@""
	.align	4


	//----- nvinfo : EIATTR_CUDA_API_VERSION
	.align		4
        /*0000*/ 	.byte	0x04, 0x37
        /*0002*/ 	.short	(.L_201 - .L_200)
.L_200:
        /*0004*/ 	.word	0x00000082


	//----- nvinfo : EIATTR_KPARAM_INFO
	.align		4
.L_201:
        /*0008*/ 	.byte	0x04, 0x17
        /*000a*/ 	.short	(.L_203 - .L_202)
.L_202:
        /*000c*/ 	.word	0x00000000
        /*0010*/ 	.short	0x0002
        /*0012*/ 	.short	0x000c
        /*0014*/ 	.byte	0x00, 0xf0, 0x11, 0x00


	//----- nvinfo : EIATTR_KPARAM_INFO
	.align		4
.L_203:
        /*0018*/ 	.byte	0x04, 0x17
        /*001a*/ 	.short	(.L_205 - .L_204)
.L_204:
        /*001c*/ 	.word	0x00000000
        /*0020*/ 	.short	0x0001
        /*0022*/ 	.short	0x0008
        /*0024*/ 	.byte	0x00, 0xf0, 0x11, 0x00


	//----- nvinfo : EIATTR_KPARAM_INFO
	.align		4
.L_205:
        /*0028*/ 	.byte	0x04, 0x17
        /*002a*/ 	.short	(.L_207 - .L_206)
.L_206:
        /*002c*/ 	.word	0x00000000
        /*0030*/ 	.short	0x0000
        /*0032*/ 	.short	0x0000
        /*0034*/ 	.byte	0x00, 0xf5, 0x21, 0x00


	//----- nvinfo : EIATTR_SPARSE_MMA_MASK
	.align		4
.L_207:
        /*0038*/ 	.byte	0x03, 0x50
        /*003a*/ 	.short	0x0000


	//----- nvinfo : EIATTR_MAXREG_COUNT
	.align		4
        /*003c*/ 	.byte	0x03, 0x1b
        /*003e*/ 	.short	0x00ff


	//----- nvinfo : EIATTR_MERCURY_ISA_VERSION
	.align		4
        /*0040*/ 	.byte	0x03, 0x5f
        /*0042*/ 	.short	0x0101


	//----- nvinfo : EIATTR_VRC_CTA_INIT_COUNT
	.align		4
        /*0044*/ 	.byte	0x02, 0x4a
	.zero		1
	.zero		1


	//----- nvinfo : EIATTR_EXIT_INSTR_OFFSETS
	.align		4
        /*0048*/ 	.byte	0x04, 0x1c
        /*004a*/ 	.short	(.L_209 - .L_208)


	//   ....[0]....
.L_208:
        /*004c*/ 	.word	0x00000070


	//   ....[1]....
        /*0050*/ 	.word	0x000001b0


	//----- nvinfo : EIATTR_CRS_STACK_SIZE
	.align		4
.L_209:
        /*0054*/ 	.byte	0x04, 0x1e
        /*0056*/ 	.short	(.L_211 - .L_210)
.L_210:
        /*0058*/ 	.word	0x00000000


	//----- nvinfo : EIATTR_CBANK_PARAM_SIZE
	.align		4
.L_211:
        /*005c*/ 	.byte	0x03, 0x19
        /*005e*/ 	.short	0x0010


	//----- nvinfo : EIATTR_PARAM_CBANK
	.align		4
        /*0060*/ 	.byte	0x04, 0x0a
        /*0062*/ 	.short	(.L_213 - .L_212)
	.align		4
.L_212:
        /*0064*/ 	.word	index@(.nv.constant0._Z28vector_div_scalar_f32_kernelPfif)
        /*0068*/ 	.short	0x0380
        /*006a*/ 	.short	0x0010


	//----- nvinfo : EIATTR_SW_WAR
	.align		4
.L_213:
        /*006c*/ 	.byte	0x04, 0x36
        /*006e*/ 	.short	(.L_215 - .L_214)
.L_214:
        /*0070*/ 	.word	0x00000008
.L_215:


//--------------------- .nv.info._Z23vector_scale_f32_kernelPfif --------------------------
	.section	.nv.info._Z23vector_scale_f32_kernelPfif,"",@"SHT_CUDA_INFO"
	.sectionflags	@""
	.align	4


	//----- nvinfo : EIATTR_CUDA_API_VERSION
	.align		4
        /*0000*/ 	.byte	0x04, 0x37
        /*0002*/ 	.short	(.L_217 - .L_216)
.L_216:
        /*0004*/ 	.word	0x00000082


	//----- nvinfo : EIATTR_KPARAM_INFO
	.align		4
.L_217:
        /*0008*/ 	.byte	0x04, 0x17
        /*000a*/ 	.short	(.L_219 - .L_218)
.L_218:
        /*000c*/ 	.word	0x00000000
        /*0010*/ 	.short	0x0002
        /*0012*/ 	.short	0x000c
        /*0014*/ 	.byte	0x00, 0xf0, 0x11, 0x00


	//----- nvinfo : EIATTR_KPARAM_INFO
	.align		4
.L_219:
        /*0018*/ 	.byte	0x04, 0x17
        /*001a*/ 	.short	(.L_221 - .L_220)
.L_220:
        /*001c*/ 	.word	0x00000000
        /*0020*/ 	.short	0x0001
        /*0022*/ 	.short	0x0008
        /*0024*/ 	.byte	0x00, 0xf0, 0x11, 0x00


	//----- nvinfo : EIATTR_KPARAM_INFO
	.align		4
.L_221:
        /*0028*/ 	.byte	0x04, 0x17
        /*002a*/ 	.short	(.L_223 - .L_222)
.L_222:
        /*002c*/ 	.word	0x00000000
        /*0030*/ 	.short	0x0000
        /*0032*/ 	.short	0x0000
        /*0034*/ 	.byte	0x00, 0xf5, 0x21, 0x00


	//----- nvinfo : EIATTR_SPARSE_MMA_MASK
	.align		4
.L_223:
        /*0038*/ 	.byte	0x03, 0x50
        /*003a*/ 	.short	0x0000


	//----- nvinfo : EIATTR_MAXREG_COUNT
	.align		4
        /*003c*/ 	.byte	0x03, 0x1b
        /*003e*/ 	.short	0x00ff


	//----- nvinfo : EIATTR_MERCURY_ISA_VERSION
	.align		4
        /*0040*/ 	.byte	0x03, 0x5f
        /*0042*/ 	.short	0x0101


	//----- nvinfo : EIATTR_VRC_CTA_INIT_COUNT
	.align		4
        /*0044*/ 	.byte	0x02, 0x4a
	.zero		1
	.zero		1


	//----- nvinfo : EIATTR_EXIT_INSTR_OFFSETS
	.align		4
        /*0048*/ 	.byte	0x04, 0x1c
        /*004a*/ 	.short	(.L_225 - .L_224)


	//   ....[0]....
.L_224:
        /*004c*/ 	.word	0x00000070


	//   ....[1]....
        /*0050*/ 	.word	0x000000f0


	//----- nvinfo : EIATTR_CBANK_PARAM_SIZE
	.align		4
.L_225:
        /*0054*/ 	.byte	0x03, 0x19
        /*0056*/ 	.short	0x0010


	//----- nvinfo : EIATTR_PARAM_CBANK
	.align		4
        /*0058*/ 	.byte	0x04, 0x0a
        /*005a*/ 	.short	(.L_227 - .L_226)
	.align		4
.L_226:
        /*005c*/ 	.word	index@(.nv.constant0._Z23vector_scale_f32_kernelPfif)
        /*0060*/ 	.short	0x0380
        /*0062*/ 	.short	0x0010


	//----- nvinfo : EIATTR_SW_WAR
	.align		4
.L_227:
        /*0064*/ 	.byte	0x04, 0x36
        /*0066*/ 	.short	(.L_229 - .L_228)
.L_228:
        /*0068*/ 	.word	0x00000008
.L_229:


//--------------------- .nv.info._Z28vector_add_scalar_f32_kerneljPKfPf --------------------------
	.section	.nv.info._Z28vector_add_scalar_f32_kerneljPKfPf,"",@"SHT_CUDA_INFO"
	.sectionflags	@""
	.align	4


	//----- nvinfo : EIATTR_CUDA_API_VERSION
	.align		4
        /*0000*/ 	.byte	0x04, 0x37
        /*0002*/ 	.short	(.L_231 - .L_230)
.L_230:
        /*0004*/ 	.word	0x00000082


	//----- nvinfo : EIATTR_KPARAM_INFO
	.align		4
.L_231:
        /*0008*/ 	.byte	0x04, 0x17
        /*000a*/ 	.short	(.L_233 - .L_232)
.L_232:
        /*000c*/ 	.word	0x00000000
        /*0010*/ 	.short	0x0002
        /*0012*/ 	.short	0x0010
        /*0014*/ 	.byte	0x00, 0xf5, 0x21, 0x00


	//----- nvinfo : EIATTR_KPARAM_INFO
	.align		4
.L_233:
        /*0018*/ 	.byte	0x04, 0x17
        /*001a*/ 	.short	(.L_235 - .L_234)
.L_234:
        /*001c*/ 	.word	0x00000000
        /*0020*/ 	.short	0x0001
        /*0022*/ 	.short	0x0008
        /*0024*/ 	.byte	0x00, 0xf5, 0x21, 0x00


	//----- nvinfo : EIATTR_KPARAM_INFO
	.align		4
.L_235:
        /*0028*/ 	.byte	0x04, 0x17
        /*002a*/ 	.short	(.L_237 - .L_236)
.L_236:
        /*002c*/ 	.word	0x00000000
        /*0030*/ 	.short	0x0000
        /*0032*/ 	.short	0x0000
        /*0034*/ 	.byte	0x00, 0xf0, 0x11, 0x00


	//----- nvinfo : EIATTR_SPARSE_MMA_MASK
	.align		4
.L_237:
        /*0038*/ 	.byte	0x03, 0x50
        /*003a*/ 	.short	0x0000


	//----- nvinfo : EIATTR_MAXREG_COUNT
	.align		4
        /*003c*/ 	.byte	0x03, 0x1b
        /*003e*/ 	.short	0x00ff


	//----- nvinfo : EIATTR_MERCURY_ISA_VERSION
	.align		4
        /*0040*/ 	.byte	0x03, 0x5f
        /*0042*/ 	.short	0x0101


	//----- nvinfo : EIATTR_VRC_CTA_INIT_COUNT
	.align		4
        /*0044*/ 	.byte	0x02, 0x4a
	.zero		1
	.zero		1


	//----- nvinfo : EIATTR_EXIT_INSTR_OFFSETS
	.align		4
        /*0048*/ 	.byte	0x04, 0x1c
        /*004a*/ 	.short	(.L_239 - .L_238)


	//   ....[0]....
.L_238:
        /*004c*/ 	.word	0x00000070


	//   ....[1]....
        /*0050*/ 	.word	0x00000100


	//----- nvinfo : EIATTR_CBANK_PARAM_SIZE
	.align		4
.L_239:
        /*0054*/ 	.byte	0x03, 0x19
        /*0056*/ 	.short	0x0018


	//----- nvinfo : EIATTR_PARAM_CBANK
	.align		4
        /*0058*/ 	.byte	0x04, 0x0a
        /*005a*/ 	.short	(.L_241 - .L_240)
	.align		4
.L_240:
        /*005c*/ 	.word	index@(.nv.constant0._Z28vector_add_scalar_f32_kerneljPKfPf)
        /*0060*/ 	.short	0x0380
        /*0062*/ 	.short	0x0018


	//----- nvinfo : EIATTR_SW_WAR
	.align		4
.L_241:
        /*0064*/ 	.byte	0x04, 0x36
        /*0066*/ 	.short	(.L_243 - .L_242)
.L_242:
        /*0068*/ 	.word	0x00000008
.L_243:


//--------------------- .nv.info._Z30vector_add_constant_f32_kernelPfif --------------------------
	.section	.nv.info._Z30vector_add_constant_f32_kernelPfif,"",@"SHT_CUDA_INFO"
	.sectionflags	@""
	.align	4


	//----- nvinfo : EIATTR_CUDA_API_VERSION
	.align		4
        /*0000*/ 	.byte	0x04, 0x37
        /*0002*/ 	.short	(.L_245 - .L_244)
.L_244:
        /*0004*/ 	.word	0x00000082


	//----- nvinfo : EIATTR_KPARAM_INFO
	.align		4
.L_245:
        /*0008*/ 	.byte	0x04, 0x17
        /*000a*/ 	.short	(.L_247 - .L_246)
.L_246:
        /*000c*/ 	.word	0x00000000
        /*0010*/ 	.short	0x0002
        /*0012*/ 	.short	0x000c
        /*0014*/ 	.byte	0x00, 0xf0, 0x11, 0x00


	//----- nvinfo : EIATTR_KPARAM_INFO
	.align		4
.L_247:
        /*0018*/ 	.byte	0x04, 0x17
        /*001a*/ 	.short	(.L_249 - .L_248)
.L_248:
        /*001c*/ 	.word	0x00000000
        /*0020*/ 	.short	0x0001
        /*0022*/ 	.short	0x0008
        /*0024*/ 	.byte	0x00, 0xf0, 0x11, 0x00


	//----- nvinfo : EIATTR_KPARAM_INFO
	.align		4
.L_249:
        /*0028*/ 	.byte	0x04, 0x17
        /*002a*/ 	.short	(.L_251 - .L_250)
.L_250:
        /*002c*/ 	.word	0x00000000
        /*0030*/ 	.short	0x0000
        /*0032*/ 	.short	0x0000
        /*0034*/ 	.byte	0x00, 0xf5, 0x21, 0x00


	//----- nvinfo : EIATTR_SPARSE_MMA_MASK
	.align		4
.L_251:
        /*0038*/ 	.byte	0x03, 0x50
        /*003a*/ 	.short	0x0000


	//----- nvinfo : EIATTR_MAXREG_COUNT
	.align		4
        /*003c*/ 	.byte	0x03, 0x1b
        /*003e*/ 	.short	0x00ff


	//----- nvinfo : EIATTR_MERCURY_ISA_VERSION
	.align		4
        /*0040*/ 	.byte	0x03, 0x5f
        /*0042*/ 	.short	0x0101


	//----- nvinfo : EIATTR_VRC_CTA_INIT_COUNT
	.align		4
        /*0044*/ 	.byte	0x02, 0x4a
	.zero		1
	.zero		1


	//----- nvinfo : EIATTR_EXIT_INSTR_OFFSETS
	.align		4
        /*0048*/ 	.byte	0x04, 0x1c
        /*004a*/ 	.short	(.L_253 - .L_252)


	//   ....[0]....
.L_252:
        /*004c*/ 	.word	0x00000070


	//   ....[1]....
        /*0050*/ 	.word	0x000000f0


	//----- nvinfo : EIATTR_CBANK_PARAM_SIZE
	.align		4
.L_253:
        /*0054*/ 	.byte	0x03, 0x19
        /*0056*/ 	.short	0x0010


	//----- nvinfo : EIATTR_PARAM_CBANK
	.align		4
        /*0058*/ 	.byte	0x04, 0x0a
        /*005a*/ 	.short	(.L_255 - .L_254)
	.align		4
.L_254:
        /*005c*/ 	.word	index@(.nv.constant0._Z30vector_add_constant_f32_kernelPfif)
        /*0060*/ 	.short	0x0380
        /*0062*/ 	.short	0x0010


	//----- nvinfo : EIATTR_SW_WAR
	.align		4
.L_255:
        /*0064*/ 	.byte	0x04, 0x36
        /*0066*/ 	.short	(.L_257 - .L_256)
.L_256:
        /*0068*/ 	.word	0x00000008
.L_257:


//--------------------- .nv.info._Z28vector_set_scalar_f32_kernelPfif --------------------------
	.section	.nv.info._Z28vector_set_scalar_f32_kernelPfif,"",@"SHT_CUDA_INFO"
	.sectionflags	@""
	.align	4


	//----- nvinfo : EIATTR_CUDA_API_VERSION
	.align		4
        /*0000*/ 	.byte	0x04, 0x37
        /*0002*/ 	.short	(.L_259 - .L_258)
.L_258:
        /*0004*/ 	.word	0x00000082


	//----- nvinfo : EIATTR_KPARAM_INFO
	.align		4
.L_259:
        /*0008*/ 	.byte	0x04, 0x17
        /*000a*/ 	.short	(.L_261 - .L_260)
.L_260:
        /*000c*/ 	.word	0x00000000
        /*0010*/ 	.short	0x0002
        /*0012*/ 	.short	0x000c
        /*0014*/ 	.byte	0x00, 0xf0, 0x11, 0x00


	//----- nvinfo : EIATTR_KPARAM_INFO
	.align		4
.L_261:
        /*0018*/ 	.byte	0x04, 0x17
        /*001a*/ 	.short	(.L_263 - .L_262)
.L_262:
        /*001c*/ 	.word	0x00000000
        /*0020*/ 	.short	0x0001
        /*0022*/ 	.short	0x0008
        /*0024*/ 	.byte	0x00, 0xf0, 0x11, 0x00


	//----- nvinfo : EIATTR_KPARAM_INFO
	.align		4
.L_263:
        /*0028*/ 	.byte	0x04, 0x17
        /*002a*/ 	.short	(.L_265 - .L_264)
.L_264:
        /*002c*/ 	.word	0x00000000
        /*0030*/ 	.short	0x0000
        /*0032*/ 	.short	0x0000
        /*0034*/ 	.byte	0x00, 0xf5, 0x21, 0x00


	//----- nvinfo : EIATTR_SPARSE_MMA_MASK
	.align		4
.L_265:
        /*0038*/ 	.byte	0x03, 0x50
        /*003a*/ 	.short	0x0000


	//----- nvinfo : EIATTR_MAXREG_COUNT
	.align		4
        /*003c*/ 	.byte	0x03, 0x1b
        /*003e*/ 	.short	0x00ff


	//----- nvinfo : EIATTR_MERCURY_ISA_VERSION
	.align		4
        /*0040*/ 	.byte	0x03, 0x5f
        /*0042*/ 	.short	0x0101


	//----- nvinfo : EIATTR_VRC_CTA_INIT_COUNT
	.align		4
        /*0044*/ 	.byte	0x02, 0x4a
	.zero		1
	.zero		1


	//----- nvinfo : EIATTR_EXIT_INSTR_OFFSETS
	.align		4
        /*0048*/ 	.byte	0x04, 0x1c
        /*004a*/ 	.short	(.L_267 - .L_266)


	//   ....[0]....
.L_266:
        /*004c*/ 	.word	0x00000070


	//   ....[1]....
        /*0050*/ 	.word	0x000000d0


	//----- nvinfo : EIATTR_CBANK_PARAM_SIZE
	.align		4
.L_267:
        /*0054*/ 	.byte	0x03, 0x19
        /*0056*/ 	.short	0x0010


	//----- nvinfo : EIATTR_PARAM_CBANK
	.align		4
        /*0058*/ 	.byte	0x04, 0x0a
        /*005a*/ 	.short	(.L_269 - .L_268)
	.align		4
.L_268:
        /*005c*/ 	.word	index@(.nv.constant0._Z28vector_set_scalar_f32_kernelPfif)
        /*0060*/ 	.short	0x0380
        /*0062*/ 	.short	0x0010


	//----- nvinfo : EIATTR_SW_WAR
	.align		4
.L_269:
        /*0064*/ 	.byte	0x04, 0x36
        /*0066*/ 	.short	(.L_271 - .L_270)
.L_270:
        /*0068*/ 	.word	0x00000008
.L_271:


//--------------------- .nv.callgraph             --------------------------
	.section	.nv.callgraph,"",@"SHT_CUDA_CALLGRAPH"
	.align	4
	.sectionentsize	8
	.align		4
        /*0000*/ 	.word	0x00000000
	.align		4
        /*0004*/ 	.word	0xffffffff
	.align		4
        /*0008*/ 	.word	0x00000000
	.align		4
        /*000c*/ 	.word	0xfffffffe
	.align		4
        /*0010*/ 	.word	0x00000000
	.align		4
        /*0014*/ 	.word	0xfffffffd
	.align		4
        /*0018*/ 	.word	0x00000000
	.align		4
        /*001c*/ 	.word	0xfffffffc


//--------------------- .text._Z30vector_elemwise_div_f32_kernelPfiPKf --------------------------
	.section	.text._Z30vector_elemwise_div_f32_kernelPfiPKf,"ax",@progbits
	.align	128
        .global         _Z30vector_elemwise_div_f32_kernelPfiPKf
        .type           _Z30vector_elemwise_div_f32_kernelPfiPKf,@function
        .size           _Z30vector_elemwise_div_f32_kernelPfiPKf,(.L_x_46 - _Z30vector_elemwise_div_f32_kernelPfiPKf)
        .other          _Z30vector_elemwise_div_f32_kernelPfiPKf,@"STO_CUDA_ENTRY STV_DEFAULT"
_Z30vector_elemwise_div_f32_kernelPfiPKf:
.text._Z30vector_elemwise_div_f32_kernelPfiPKf:
[----:B------:R-:W-:Y:S01]  /*0000*/  LDC R1, c[0x0][0x37c] ;  /* 0x0000df00ff017b82 */ /* 0x000fe20000000800 */
[----:B------:R-:W0:Y:S07]  /*0010*/  S2R R7, SR_TID.X ;  /* 0x0000000000077919 */ /* 0x000e2e0000002100 */
[----:B------:R-:W0:Y:S01]  /*0020*/  S2UR UR4, SR_CTAID.X ;  /* 0x00000000000479c3 */ /* 0x000e220000002500 */
[----:B------:R-:W1:Y:S07]  /*0030*/  LDCU UR5, c[0x0][0x388] ;  /* 0x00007100ff0577ac */ /* 0x000e6e0008000800 */
[----:B------:R-:W0:Y:S02]  /*0040*/  LDC R0, c[0x0][0x360] ;  /* 0x0000d800ff007b82 */ /* 0x000e240000000800 */
[----:B0-----:R-:W-:-:S05]  /*0050*/  IMAD R7, R0, UR4, R7 ;  /* 0x0000000400077c24 */ /* 0x001fca000f8e0207 */
[----:B-1----:R-:W-:-:S13]  /*0060*/  ISETP.GE.AND P0, PT, R7, UR5, PT ;  /* 0x0000000507007c0c */ /* 0x002fda000bf06270 */
[----:B------:R-:W-:Y:S05]  /*0070*/  @P0 EXIT ;  /* 0x000000000000094d */ /* 0x000fea0003800000 */
[----:B------:R-:W0:Y:S01]  /*0080*/  LDC.64 R2, c[0x0][0x390] ;  /* 0x0000e400ff027b82 */ /* 0x000e220000000a00 */
[----:B------:R-:W1:Y:S07]  /*0090*/  LDCU.64 UR4, c[0x0][0x358] ;  /* 0x00006b00ff0477ac */ /* 0x000e6e0008000a00 */
[----:B------:R-:W2:Y:S01]  /*00a0*/  LDC.64 R4, c[0x0][0x380] ;  /* 0x0000e000ff047b82 */ /* 0x000ea20000000a00 */
[----:B0-----:R-:W-:-:S06]  /*00b0*/  IMAD.WIDE R2, R7, 0x4, R2 ;  /* 0x0000000407027825 */ /* 0x001fcc00078e0202 */
[----:B-1----:R-:W3:Y:S01]  /*00c0*/  LDG.E R3, desc[UR4][R2.64] ;  /* 0x0000000402037981 */ /* 0x002ee2000c1e1900 */
[----:B--2---:R-:W-:-:S05]  /*00d0*/  IMAD.WIDE R4, R7, 0x4, R4 ;  /* 0x0000000407047825 */ /* 0x004fca00078e0204 */
[----:B------:R-:W2:Y:S01]  /*00e0*/  LDG.E R0, desc[UR4][R4.64] ;  /* 0x0000000404007981 */ /* 0x000ea2000c1e1900 */
[----:B------:R-:W-:Y:S01]  /*00f0*/  BSSY.RECONVERGENT B0, `(.L_x_0) ;  /* 0x000000c000007945 */ /* 0x000fe20003800200 */
[----:B---3--:R-:W0:Y:S08]  /*0100*/  MUFU.RCP R6, R3 ;  /* 0x0000000300067308 */ /* 0x008e300000001000 */
[----:B--2---:R-:W1:Y:S01]  /*0110*/  FCHK P0, R0, R3 ;  /* 0x0000000300007302 */ /* 0x004e620000000000 */
[----:B0-----:R-:W-:-:S04]  /*0120*/  FFMA R7, -R3, R6, 1 ;  /* 0x3f80000003077423 */ /* 0x001fc80000000106 */
[----:B------:R-:W-:-:S04]  /*0130*/  FFMA R7, R6, R7, R6 ;  /* 0x0000000706077223 */ /* 0x000fc80000000006 */
[----:B------:R-:W-:-:S04]  /*0140*/  FFMA R6, R0, R7, RZ ;  /* 0x0000000700067223 */ /* 0x000fc800000000ff */
[----:B------:R-:W-:-:S04]  /*0150*/  FFMA R8, -R3, R6, R0 ;  /* 0x0000000603087223 */ /* 0x000fc80000000100 */
[----:B------:R-:W-:Y:S01]  /*0160*/  FFMA R7, R7, R8, R6 ;  /* 0x0000000807077223 */ /* 0x000fe20000000006 */
[----:B-1----:R-:W-:Y:S06]  /*0170*/  @!P0 BRA `(.L_x_1) ;  /* 0x00000000000c8947 */ /* 0x002fec0003800000 */
[----:B------:R-:W-:-:S07]  /*0180*/  MOV R2, 0x1a0 ;  /* 0x000001a000027802 */ /* 0x000fce0000000f00 */
[----:B------:R-:W-:Y:S05]  /*0190*/  CALL.REL.NOINC `($__internal_0_$__cuda_sm3x_div_rn_noftz_f32_slowpath) ;  /* 0x0000000000107944 */ /* 0x000fea0003c00000 */
[----:B------:R-:W-:-:S07]  /*01a0*/  IMAD.MOV.U32 R7, RZ, RZ, R0 ;  /* 0x000000ffff077224 */ /* 0x000fce00078e0000 */
.L_x_1:
[----:B------:R-:W-:Y:S05]  /*01b0*/  BSYNC.RECONVERGENT B0 ;  /* 0x0000000000007941 */ /* 0x000fea0003800200 */
.L_x_0:
[----:B------:R-:W-:Y:S01]  /*01c0*/  STG.E desc[UR4][R4.64], R7 ;  /* 0x0000000704007986 */ /* 0x000fe2000c101904 */
[----:B------:R-:W-:Y:S05]  /*01d0*/  EXIT ;  /* 0x000000000000794d */ /* 0x000fea0003800000 */
        .weak           $__internal_0_$__cuda_sm3x_div_rn_noftz_f32_slowpath
        .type           $__internal_0_$__cuda_sm3x_div_rn_noftz_f32_slowpath,@function
        .size           $__internal_0_$__cuda_sm3x_div_rn_noftz_f32_slowpath,(.L_x_46 - $__internal_0_$__cuda_sm3x_div_rn_noftz_f32_slowpath)
$__internal_0_$__cuda_sm3x_div_rn_noftz_f32_slowpath:
[--C-:B------:R-:W-:Y:S01]  /*01e0*/  SHF.R.U32.HI R7, RZ, 0x17, R3.reuse ;  /* 0x00000017ff077819 */ /* 0x100fe20000011603 */
[----:B------:R-:W-:Y:S01]  /*01f0*/  BSSY.RECONVERGENT B1, `(.L_x_2) ;  /* 0x0000064000017945 */ /* 0x000fe20003800200 */
[--C-:B------:R-:W-:Y:S01]  /*0200*/  SHF.R.U32.HI R6, RZ, 0x17, R0.reuse ;  /* 0x00000017ff067819 */ /* 0x100fe20000011600 */
[----:B------:R-:W-:Y:S01]  /*0210*/  IMAD.MOV.U32 R8, RZ, RZ, R0 ;  /* 0x000000ffff087224 */ /* 0x000fe200078e0000 */
[----:B------:R-:W-:Y:S01]  /*0220*/  LOP3.LUT R7, R7, 0xff, RZ, 0xc0, !PT ;  /* 0x000000ff07077812 */ /* 0x000fe200078ec0ff */
[----:B------:R-:W-:Y:S01]  /*0230*/  IMAD.MOV.U32 R9, RZ, RZ, R3 ;  /* 0x000000ffff097224 */ /* 0x000fe200078e0003 */
[----:B------:R-:W-:-:S03]  /*0240*/  LOP3.LUT R6, R6, 0xff, RZ, 0xc0, !PT ;  /* 0x000000ff06067812 */ /* 0x000fc600078ec0ff */
[----:B------:R-:W-:Y:S02]  /*0250*/  VIADD R12, R7, 0xffffffff ;  /* 0xffffffff070c7836 */ /* 0x000fe40000000000 */
[----:B------:R-:W-:-:S03]  /*0260*/  VIADD R11, R6, 0xffffffff ;  /* 0xffffffff060b7836 */ /* 0x000fc60000000000 */
[----:B------:R-:W-:-:S04]  /*0270*/  ISETP.GT.U32.AND P0, PT, R12, 0xfd, PT ;  /* 0x000000fd0c00780c */ /* 0x000fc80003f04070 */
[----:B------:R-:W-:-:S13]  /*0280*/  ISETP.GT.U32.OR P0, PT, R11, 0xfd, P0 ;  /* 0x000000fd0b00780c */ /* 0x000fda0000704470 */
[----:B------:R-:W-:Y:S01]  /*0290*/  @!P0 IMAD.MOV.U32 R10, RZ, RZ, RZ ;  /* 0x000000ffff0a8224 */ /* 0x000fe200078e00ff */
[----:B------:R-:W-:Y:S06]  /*02a0*/  @!P0 BRA `(.L_x_3) ;  /* 0x00000000005c8947 */ /* 0x000fec0003800000 */
[----:B------:R-:W-:Y:S02]  /*02b0*/  FSETP.GTU.FTZ.AND P0, PT, |R0|, +INF , PT ;  /* 0x7f8000000000780b */ /* 0x000fe40003f1c200 */
[----:B------:R-:W-:-:S04]  /*02c0*/  FSETP.GTU.FTZ.AND P1, PT, |R3|, +INF , PT ;  /* 0x7f8000000300780b */ /* 0x000fc80003f3c200 */
[----:B------:R-:W-:-:S13]  /*02d0*/  PLOP3.LUT P0, PT, P0, P1, PT, 0xf8, 0x8f ;  /* 0x00000000008f781c */ /* 0x000fda0000703f70 */
[----:B------:R-:W-:Y:S05]  /*02e0*/  @P0 BRA `(.L_x_4) ;  /* 0x00000004004c0947 */ /* 0x000fea0003800000 */
[----:B------:R-:W-:-:S13]  /*02f0*/  LOP3.LUT P0, RZ, R9, 0x7fffffff, R8, 0xc8, !PT ;  /* 0x7fffffff09ff7812 */ /* 0x000fda000780c808 */
[----:B------:R-:W-:Y:S05]  /*0300*/  @!P0 BRA `(.L_x_5) ;  /* 0x00000004003c8947 */ /* 0x000fea0003800000 */
[C---:B------:R-:W-:Y:S02]  /*0310*/  FSETP.NEU.FTZ.AND P2, PT, |R0|.reuse, +INF , PT ;  /* 0x7f8000000000780b */ /* 0x040fe40003f5d200 */
[----:B------:R-:W-:Y:S02]  /*0320*/  FSETP.NEU.FTZ.AND P1, PT, |R3|, +INF , PT ;  /* 0x7f8000000300780b */ /* 0x000fe40003f3d200 */
[----:B------:R-:W-:-:S11]  /*0330*/  FSETP.NEU.FTZ.AND P0, PT, |R0|, +INF , PT ;  /* 0x7f8000000000780b */ /* 0x000fd60003f1d200 */
[----:B------:R-:W-:Y:S05]  /*0340*/  @!P1 BRA !P2, `(.L_x_5) ;  /* 0x00000004002c9947 */ /* 0x000fea0005000000 */
[----:B------:R-:W-:-:S04]  /*0350*/  LOP3.LUT P2, RZ, R8, 0x7fffffff, RZ, 0xc0, !PT ;  /* 0x7fffffff08ff7812 */ /* 0x000fc8000784c0ff */
[----:B------:R-:W-:-:S13]  /*0360*/  PLOP3.LUT P1, PT, P1, P2, PT, 0x2f, 0xf2 ;  /* 0x0000000000f2781c */ /* 0x000fda0000f24577 */
[----:B------:R-:W-:Y:S05]  /*0370*/  @P1 BRA `(.L_x_6) ;  /* 0x0000000400181947 */ /* 0x000fea0003800000 */
[----:B------:R-:W-:-:S04]  /*0380*/  LOP3.LUT P1, RZ, R9, 0x7fffffff, RZ, 0xc0, !PT ;  /* 0x7fffffff09ff7812 */ /* 0x000fc8000782c0ff */
[----:B------:R-:W-:-:S13]  /*0390*/  PLOP3.LUT P0, PT, P0, P1, PT, 0x2f, 0xf2 ;  /* 0x0000000000f2781c */ /* 0x000fda0000702577 */
[----:B------:R-:W-:Y:S05]  /*03a0*/  @P0 BRA `(.L_x_7) ;  /* 0x0000000400000947 */ /* 0x000fea0003800000 */
[----:B------:R-:W-:Y:S02]  /*03b0*/  ISETP.GE.AND P0, PT, R11, RZ, PT ;  /* 0x000000ff0b00720c */ /* 0x000fe40003f06270 */
[----:B------:R-:W-:-:S11]  /*03c0*/  ISETP.GE.AND P1, PT, R12, RZ, PT ;  /* 0x000000ff0c00720c */ /* 0x000fd60003f26270 */
[----:B------:R-:W-:Y:S02]  /*03d0*/  @P0 IMAD.MOV.U32 R10, RZ, RZ, RZ ;  /* 0x000000ffff0a0224 */ /* 0x000fe400078e00ff */
[----:B------:R-:W-:Y:S01]  /*03e0*/  @!P0 FFMA R8, R0, 1.84467440737095516160e+19, RZ ;  /* 0x5f80000000088823 */ /* 0x000fe200000000ff */
[----:B------:R-:W-:Y:S02]  /*03f0*/  @!P0 IMAD.MOV.U32 R10, RZ, RZ, -0x40 ;  /* 0xffffffc0ff0a8424 */ /* 0x000fe400078e00ff */
[----:B------:R-:W-:Y:S02]  /*0400*/  @!P1 FFMA R9, R3, 1.84467440737095516160e+19, RZ ;  /* 0x5f80000003099823 */ /* 0x000fe400000000ff */
[----:B------:R-:W-:-:S07]  /*0410*/  @!P1 VIADD R10, R10, 0x40 ;  /* 0x000000400a0a9836 */ /* 0x000fce0000000000 */
.L_x_3:
[----:B------:R-:W-:Y:S01]  /*0420*/  LEA R0, R7, 0xc0800000, 0x17 ;  /* 0xc080000007007811 */ /* 0x000fe200078eb8ff */
[----:B------:R-:W-:Y:S01]  /*0430*/  VIADD R6, R6, 0xffffff81 ;  /* 0xffffff8106067836 */ /* 0x000fe20000000000 */
[----:B------:R-:W-:Y:S03]  /*0440*/  BSSY.RECONVERGENT B2, `(.L_x_8) ;  /* 0x0000035000027945 */ /* 0x000fe60003800200 */
[----:B------:R-:W-:Y:S01]  /*0450*/  IMAD.IADD R9, R9, 0x1, -R0 ;  /* 0x0000000109097824 */ /* 0x000fe200078e0a00 */
[C---:B------:R-:W-:Y:S01]  /*0460*/  IADD3 R7, PT, PT, R6.reuse, 0x7f, -R7 ;  /* 0x0000007f06077810 */ /* 0x040fe20007ffe807 */
[----:B------:R-:W-:Y:S02]  /*0470*/  IMAD R0, R6, -0x800000, R8 ;  /* 0xff80000006007824 */ /* 0x000fe400078e0208 */
[----:B------:R-:W0:Y:S01]  /*0480*/  MUFU.RCP R3, R9 ;  /* 0x0000000900037308 */ /* 0x000e220000001000 */
[----:B------:R-:W-:Y:S01]  /*0490*/  FADD.FTZ R11, -R9, -RZ ;  /* 0x800000ff090b7221 */ /* 0x000fe20000010100 */
[----:B------:R-:W-:-:S03]  /*04a0*/  IMAD.IADD R7, R7, 0x1, R10 ;  /* 0x0000000107077824 */ /* 0x000fc600078e020a */
[----:B0-----:R-:W-:-:S04]  /*04b0*/  FFMA R12, R3, R11, 1 ;  /* 0x3f800000030c7423 */ /* 0x001fc8000000000b */
[----:B------:R-:W-:-:S04]  /*04c0*/  FFMA R12, R3, R12, R3 ;  /* 0x0000000c030c7223 */ /* 0x000fc80000000003 */
[----:B------:R-:W-:-:S04]  /*04d0*/  FFMA R3, R0, R12, RZ ;  /* 0x0000000c00037223 */ /* 0x000fc800000000ff */
[----:B------:R-:W-:-:S04]  /*04e0*/  FFMA R8, R11, R3, R0 ;  /* 0x000000030b087223 */ /* 0x000fc80000000000 */
[----:B------:R-:W-:-:S04]  /*04f0*/  FFMA R13, R12, R8, R3 ;  /* 0x000000080c0d7223 */ /* 0x000fc80000000003 */
[----:B------:R-:W-:-:S04]  /*0500*/  FFMA R8, R11, R13, R0 ;  /* 0x0000000d0b087223 */ /* 0x000fc80000000000 */
[----:B------:R-:W-:-:S05]  /*0510*/  FFMA R0, R12, R8, R13 ;  /* 0x000000080c007223 */ /* 0x000fca000000000d */
[----:B------:R-:W-:-:S04]  /*0520*/  SHF.R.U32.HI R3, RZ, 0x17, R0 ;  /* 0x00000017ff037819 */ /* 0x000fc80000011600 */
[----:B------:R-:W-:-:S05]  /*0530*/  LOP3.LUT R3, R3, 0xff, RZ, 0xc0, !PT ;  /* 0x000000ff03037812 */ /* 0x000fca00078ec0ff */
[----:B------:R-:W-:-:S04]  /*0540*/  IMAD.IADD R9, R3, 0x1, R7 ;  /* 0x0000000103097824 */ /* 0x000fc800078e0207 */
[----:B------:R-:W-:-:S05]  /*0550*/  VIADD R3, R9, 0xffffffff ;  /* 0xffffffff09037836 */ /* 0x000fca0000000000 */
[----:B------:R-:W-:-:S13]  /*0560*/  ISETP.GE.U32.AND P0, PT, R3, 0xfe, PT ;  /* 0x000000fe0300780c */ /* 0x000fda0003f06070 */
[----:B------:R-:W-:Y:S05]  /*0570*/  @!P0 BRA `(.L_x_9) ;  /* 0x0000000000808947 */ /* 0x000fea0003800000 */
[----:B------:R-:W-:-:S13]  /*0580*/  ISETP.GT.AND P0, PT, R9, 0xfe, PT ;  /* 0x000000fe0900780c */ /* 0x000fda0003f04270 */
[----:B------:R-:W-:Y:S05]  /*0590*/  @P0 BRA `(.L_x_10) ;  /* 0x00000000006c0947 */ /* 0x000fea0003800000 */
[----:B------:R-:W-:-:S13]  /*05a0*/  ISETP.GE.AND P0, PT, R9, 0x1, PT ;  /* 0x000000010900780c */ /* 0x000fda0003f06270 */
[----:B------:R-:W-:Y:S05]  /*05b0*/  @P0 BRA `(.L_x_11) ;  /* 0x0000000000740947 */ /* 0x000fea0003800000 */
[----:B------:R-:W-:Y:S02]  /*05c0*/  ISETP.GE.AND P0, PT, R9, -0x18, PT ;  /* 0xffffffe80900780c */ /* 0x000fe40003f06270 */
[----:B------:R-:W-:-:S11]  /*05d0*/  LOP3.LUT R0, R0, 0x80000000, RZ, 0xc0, !PT ;  /* 0x8000000000007812 */ /* 0x000fd600078ec0ff */
[----:B------:R-:W-:Y:S05]  /*05e0*/  @!P0 BRA `(.L_x_11) ;  /* 0x0000000000688947 */ /* 0x000fea0003800000 */
[CCC-:B------:R-:W-:Y:S01]  /*05f0*/  FFMA.RZ R3, R12.reuse, R8.reuse, R13.reuse ;  /* 0x000000080c037223 */ /* 0x1c0fe2000000c00d */
[CCC-:B------:R-:W-:Y:S01]  /*0600*/  FFMA.RM R6, R12.reuse, R8.reuse, R13.reuse ;  /* 0x000000080c067223 */ /* 0x1c0fe2000000400d */
[C---:B------:R-:W-:Y:S02]  /*0610*/  ISETP.NE.AND P2, PT, R9.reuse, RZ, PT ;  /* 0x000000ff0900720c */ /* 0x040fe40003f45270 */
[----:B------:R-:W-:Y:S02]  /*0620*/  ISETP.NE.AND P1, PT, R9, RZ, PT ;  /* 0x000000ff0900720c */ /* 0x000fe40003f25270 */
[----:B------:R-:W-:Y:S01]  /*0630*/  LOP3.LUT R7, R3, 0x7fffff, RZ, 0xc0, !PT ;  /* 0x007fffff03077812 */ /* 0x000fe200078ec0ff */
[----:B------:R-:W-:Y:S01]  /*0640*/  FFMA.RP R3, R12, R8, R13 ;  /* 0x000000080c037223 */ /* 0x000fe2000000800d */
[----:B------:R-:W-:Y:S02]  /*0650*/  VIADD R8, R9, 0x20 ;  /* 0x0000002009087836 */ /* 0x000fe40000000000 */
[----:B------:R-:W-:Y:S01]  /*0660*/  LOP3.LUT R7, R7, 0x800000, RZ, 0xfc, !PT ;  /* 0x0080000007077812 */ /* 0x000fe200078efcff */
[----:B------:R-:W-:Y:S01]  /*0670*/  IMAD.MOV R9, RZ, RZ, -R9 ;  /* 0x000000ffff097224 */ /* 0x000fe200078e0a09 */
[----:B------:R-:W-:-:S02]  /*0680*/  FSETP.NEU.FTZ.AND P0, PT, R3, R6, PT ;  /* 0x000000060300720b */ /* 0x000fc40003f1d000 */
[----:B------:R-:W-:Y:S02]  /*0690*/  SHF.L.U32 R8, R7, R8, RZ ;  /* 0x0000000807087219 */ /* 0x000fe400000006ff */
[----:B------:R-:W-:Y:S02]  /*06a0*/  SEL R6, R9, RZ, P2 ;  /* 0x000000ff09067207 */ /* 0x000fe40001000000 */
[----:B------:R-:W-:Y:S02]  /*06b0*/  ISETP.NE.AND P1, PT, R8, RZ, P1 ;  /* 0x000000ff0800720c */ /* 0x000fe40000f25270 */
[----:B------:R-:W-:Y:S02]  /*06c0*/  SHF.R.U32.HI R6, RZ, R6, R7 ;  /* 0x00000006ff067219 */ /* 0x000fe40000011607 */
[----:B------:R-:W-:Y:S02]  /*06d0*/  PLOP3.LUT P0, PT, P0, P1, PT, 0xf8, 0x8f ;  /* 0x00000000008f781c */ /* 0x000fe40000703f70 */
[----:B------:R-:W-:-:S02]  /*06e0*/  SHF.R.U32.HI R8, RZ, 0x1, R6 ;  /* 0x00000001ff087819 */ /* 0x000fc40000011606 */
[----:B------:R-:W-:-:S04]  /*06f0*/  SEL R3, RZ, 0x1, !P0 ;  /* 0x00000001ff037807 */ /* 0x000fc80004000000 */
[----:B------:R-:W-:-:S04]  /*0700*/  LOP3.LUT R3, R3, 0x1, R8, 0xf8, !PT ;  /* 0x0000000103037812 */ /* 0x000fc800078ef808 */
[----:B------:R-:W-:-:S05]  /*0710*/  LOP3.LUT R3, R3, R6, RZ, 0xc0, !PT ;  /* 0x0000000603037212 */ /* 0x000fca00078ec0ff */
[----:B------:R-:W-:-:S05]  /*0720*/  IMAD.IADD R3, R8, 0x1, R3 ;  /* 0x0000000108037824 */ /* 0x000fca00078e0203 */
[----:B------:R-:W-:Y:S01]  /*0730*/  LOP3.LUT R0, R3, R0, RZ, 0xfc, !PT ;  /* 0x0000000003007212 */ /* 0x000fe200078efcff */
[----:B------:R-:W-:Y:S06]  /*0740*/  BRA `(.L_x_11) ;  /* 0x0000000000107947 */ /* 0x000fec0003800000 */
.L_x_10:
[----:B------:R-:W-:-:S04]  /*0750*/  LOP3.LUT R0, R0, 0x80000000, RZ, 0xc0, !PT ;  /* 0x8000000000007812 */ /* 0x000fc800078ec0ff */
[----:B------:R-:W-:Y:S01]  /*0760*/  LOP3.LUT R0, R0, 0x7f800000, RZ, 0xfc, !PT ;  /* 0x7f80000000007812 */ /* 0x000fe200078efcff */
[----:B------:R-:W-:Y:S06]  /*0770*/  BRA `(.L_x_11) ;  /* 0x0000000000047947 */ /* 0x000fec0003800000 */
.L_x_9:
[----:B------:R-:W-:-:S07]  /*0780*/  IMAD R0, R7, 0x800000, R0 ;  /* 0x0080000007007824 */ /* 0x000fce00078e0200 */
.L_x_11:
[----:B------:R-:W-:Y:S05]  /*0790*/  BSYNC.RECONVERGENT B2 ;  /* 0x0000000000027941 */ /* 0x000fea0003800200 */
.L_x_8:
[----:B------:R-:W-:Y:S05]  /*07a0*/  BRA `(.L_x_12) ;  /* 0x0000000000207947 */ /* 0x000fea0003800000 */
.L_x_7:
[----:B------:R-:W-:-:S04]  /*07b0*/  LOP3.LUT R0, R9, 0x80000000, R8, 0x48, !PT ;  /* 0x8000000009007812 */ /* 0x000fc800078e4808 */
[----:B------:R-:W-:Y:S01]  /*07c0*/  LOP3.LUT R0, R0, 0x7f800000, RZ, 0xfc, !PT ;  /* 0x7f80000000007812 */ /* 0x000fe200078efcff */
[----:B------:R-:W-:Y:S06]  /*07d0*/  BRA `(.L_x_12) ;  /* 0x0000000000147947 */ /* 0x000fec0003800000 */
.L_x_6:
[----:B------:R-:W-:Y:S01]  /*07e0*/  LOP3.LUT R0, R9, 0x80000000, R8, 0x48, !PT ;  /* 0x8000000009007812 */ /* 0x000fe200078e4808 */
[----:B------:R-:W-:Y:S06]  /*07f0*/  BRA `(.L_x_12) ;  /* 0x00000000000c7947 */ /* 0x000fec0003800000 */
.L_x_5:
[----:B------:R-:W0:Y:S01]  /*0800*/  MUFU.RSQ R0, -QNAN ;  /* 0xffc0000000007908 */ /* 0x000e220000001400 */
[----:B------:R-:W-:Y:S05]  /*0810*/  BRA `(.L_x_12) ;  /* 0x0000000000047947 */ /* 0x000fea0003800000 */
.L_x_4:
[----:B------:R-:W-:-:S07]  /*0820*/  FADD.FTZ R0, R0, R3 ;  /* 0x0000000300007221 */ /* 0x000fce0000010000 */
.L_x_12:
[----:B------:R-:W-:Y:S05]  /*0830*/  BSYNC.RECONVERGENT B1 ;  /* 0x0000000000017941 */ /* 0x000fea0003800200 */
.L_x_2:
[----:B------:R-:W-:-:S04]  /*0840*/  IMAD.MOV.U32 R3, RZ, RZ, 0x0 ;  /* 0x00000000ff037424 */ /* 0x000fc800078e00ff */
[----:B0-----:R-:W-:Y:S05]  /*0850*/  RET.REL.NODEC R2 `(_Z30vector_elemwise_div_f32_kernelPfiPKf) ;  /* 0xfffffff402e87950 */ /* 0x001fea0003c3ffff */
.L_x_13:
[----:B------:R-:W-:-:S00]  /*0860*/  BRA `(.L_x_13) ;  /* 0xfffffffc00fc7947 */ /* 0x000fc0000383ffff */
[----:B------:R-:W-:-:S00]  /*0870*/  NOP ;  /* 0x0000000000007918 */ /* 0x000fc00000000000 */
        /* <DEDUP_REMOVED lines=8> */
.L_x_46:


//--------------------- .text._Z31vector_elemwise_mult_f32_kernelPfiPKf --------------------------
	.section	.text._Z31vector_elemwise_mult_f32_kernelPfiPKf,"ax",@progbits
	.align	128
        .global         _Z31vector_elemwise_mult_f32_kernelPfiPKf
        .type           _Z31vector_elemwise_mult_f32_kernelPfiPKf,@function
        .size           _Z31vector_elemwise_mult_f32_kernelPfiPKf,(.L_x_50 - _Z31vector_elemwise_mult_f32_kernelPfiPKf)
        .other          _Z31vector_elemwise_mult_f32_kernelPfiPKf,@"STO_CUDA_ENTRY STV_DEFAULT"
_Z31vector_elemwise_mult_f32_kernelPfiPKf:
.text._Z31vector_elemwise_mult_f32_kernelPfiPKf:
        /* <DEDUP_REMOVED lines=14> */
[----:B------:R-:W3:Y:S02]  /*00e0*/  LDG.E R7, desc[UR4][R4.64] ;  /* 0x0000000404077981 */ /* 0x000ee4000c1e1900 */
[----:B---3--:R-:W-:-:S05]  /*00f0*/  FMUL R7, R2, R7 ;  /* 0x0000000702077220 */ /* 0x008fca0000400000 */
[----:B------:R-:W-:Y:S01]  /*0100*/  STG.E desc[UR4][R4.64], R7 ;  /* 0x0000000704007986 */ /* 0x000fe2000c101904 */
[----:B------:R-:W-:Y:S05]  /*0110*/  EXIT ;  /* 0x000000000000794d */ /* 0x000fea0003800000 */
.L_x_14:
        /* <DEDUP_REMOVED lines=14> */
.L_x_50:


//--------------------- .text._Z25vector_average_f32_kernelPKfifPf --------------------------
	.section	.text._Z25vector_average_f32_kernelPKfifPf,"ax",@progbits
	.align	128
        .global         _Z25vector_average_f32_kernelPKfifPf
        .type           _Z25vector_average_f32_kernelPKfifPf,@function
        .size           _Z25vector_average_f32_kernelPKfifPf,(.L_x_51 - _Z25vector_average_f32_kernelPKfifPf)
        .other          _Z25vector_average_f32_kernelPKfifPf,@"STO_CUDA_ENTRY STV_DEFAULT"
_Z25vector_average_f32_kernelPKfifPf:
.text._Z25vector_average_f32_kernelPKfifPf:
        /* <DEDUP_REMOVED lines=9> */
[----:B------:R-:W1:Y:S01]  /*0090*/  LDCU.64 UR4, c[0x0][0x358] ;  /* 0x00006b00ff0477ac */ /* 0x000e620008000a00 */
[----:B------:R-:W2:Y:S06]  /*00a0*/  LDCU UR6, c[0x0][0x38c] ;  /* 0x00007180ff0677ac */ /* 0x000eac0008000800 */
[----:B------:R-:W3:Y:S01]  /*00b0*/  LDC.64 R2, c[0x0][0x390] ;  /* 0x0000e400ff027b82 */ /* 0x000ee20000000a00 */
[----:B0-----:R-:W-:-:S06]  /*00c0*/  IMAD.WIDE R4, R7, 0x4, R4 ;  /* 0x0000000407047825 */ /* 0x001fcc00078e0204 */
[----:B-1----:R-:W4:Y:S01]  /*00d0*/  LDG.E R5, desc[UR4][R4.64] ;  /* 0x0000000404057981 */ /* 0x002f22000c1e1900 */
[----:B---3--:R-:W-:-:S05]  /*00e0*/  IMAD.WIDE R2, R7, 0x4, R2 ;  /* 0x0000000407027825 */ /* 0x008fca00078e0202 */
[----:B------:R-:W4:Y:S02]  /*00f0*/  LDG.E R0, desc[UR4][R2.64] ;  /* 0x0000000402007981 */ /* 0x000f24000c1e1900 */
[----:B----4-:R-:W-:-:S04]  /*0100*/  FADD R7, -R0, R5 ;  /* 0x0000000500077221 */ /* 0x010fc80000000100 */
[----:B--2---:R-:W-:-:S05]  /*0110*/  FFMA R7, R7, UR6, R0 ;  /* 0x0000000607077c23 */ /* 0x004fca0008000000 */
[----:B------:R-:W-:Y:S01]  /*0120*/  STG.E desc[UR4][R2.64], R7 ;  /* 0x0000000702007986 */ /* 0x000fe2000c101904 */
[----:B------:R-:W-:Y:S05]  /*0130*/  EXIT ;  /* 0x000000000000794d */ /* 0x000fea0003800000 */
.L_x_15:
        /* <DEDUP_REMOVED lines=12> */
.L_x_51:


//--------------------- .text._Z21vector_add_f32_kernelPKfifPf --------------------------
	.section	.text._Z21vector_add_f32_kernelPKfifPf,"ax",@progbits
	.align	128
        .global         _Z21vector_add_f32_kernelPKfifPf
        .type           _Z21vector_add_f32_kernelPKfifPf,@function
        .size           _Z21vector_add_f32_kernelPKfifPf,(.L_x_52 - _Z21vector_add_f32_kernelPKfifPf)
        .other          _Z21vector_add_f32_kernelPKfifPf,@"STO_CUDA_ENTRY STV_DEFAULT"
_Z21vector_add_f32_kernelPKfifPf:
.text._Z21vector_add_f32_kernelPKfifPf:
        /* <DEDUP_REMOVED lines=13> */
[----:B-1----:R-:W2:Y:S01]  /*00d0*/  LDG.E R2, desc[UR4][R2.64] ;  /* 0x0000000402027981 */ /* 0x002ea2000c1e1900 */
[----:B---3--:R-:W-:-:S05]  /*00e0*/  IMAD.WIDE R4, R7, 0x4, R4 ;  /* 0x0000000407047825 */ /* 0x008fca00078e0204 */
[----:B------:R-:W2:Y:S02]  /*00f0*/  LDG.E R7, desc[UR4][R4.64] ;  /* 0x0000000404077981 */ /* 0x000ea4000c1e1900 */
[----:B--2---:R-:W-:-:S05]  /*0100*/  FFMA R7, R2, UR6, R7 ;  /* 0x0000000602077c23 */ /* 0x004fca0008000007 */
[----:B------:R-:W-:Y:S01]  /*0110*/  STG.E desc[UR4][R4.64], R7 ;  /* 0x0000000704007986 */ /* 0x000fe2000c101904 */
[----:B------:R-:W-:Y:S05]  /*0120*/  EXIT ;  /* 0x000000000000794d */ /* 0x000fea0003800000 */
.L_x_16:
        /* <DEDUP_REMOVED lines=13> */
.L_x_52:


//--------------------- .text._Z21vector_set_f32_kernelPKfifPf --------------------------
	.section	.text._Z21vector_set_f32_kernelPKfifPf,"ax",@progbits
	.align	128
        .global         _Z21vector_set_f32_kernelPKfifPf
        .type           _Z21vector_set_f32_kernelPKfifPf,@function
        .size           _Z21vector_set_f32_kernelPKfifPf,(.L_x_53 - _Z21vector_set_f32_kernelPKfifPf)
        .other          _Z21vector_set_f32_kernelPKfifPf,@"STO_CUDA_ENTRY STV_DEFAULT"
_Z21vector_set_f32_kernelPKfifPf:
.text._Z21vector_set_f32_kernelPKfifPf:
        /* <DEDUP_REMOVED lines=14> */
[----:B---3--:R-:W-:-:S04]  /*00e0*/  IMAD.WIDE R4, R7, 0x4, R4 ;  /* 0x0000000407047825 */ /* 0x008fc800078e0204 */
[----:B--2---:R-:W-:-:S05]  /*00f0*/  FMUL R7, R2, UR6 ;  /* 0x0000000602077c20 */ /* 0x004fca0008400000 */
[----:B------:R-:W-:Y:S01]  /*0100*/  STG.E desc[UR4][R4.64], R7 ;  /* 0x0000000704007986 */ /* 0x000fe2000c101904 */
[----:B------:R-:W-:Y:S05]  /*0110*/  EXIT ;  /* 0x000000000000794d */ /* 0x000fea0003800000 */
.L_x_17:
        /* <DEDUP_REMOVED lines=14> */
.L_x_53:


//--------------------- .text._Z28vector_reciprocal_f32_kernelPfi --------------------------
	.section	.text._Z28vector_reciprocal_f32_kernelPfi,"ax",@progbits
	.align	128
        .global         _Z28vector_reciprocal_f32_kernelPfi
        .type           _Z28vector_reciprocal_f32_kernelPfi,@function
        .size           _Z28vector_reciprocal_f32_kernelPfi,(.L_x_47 - _Z28vector_reciprocal_f32_kernelPfi)
        .other          _Z28vector_reciprocal_f32_kernelPfi,@"STO_CUDA_ENTRY STV_DEFAULT"
_Z28vector_reciprocal_f32_kernelPfi:
.text._Z28vector_reciprocal_f32_kernelPfi:
        /* <DEDUP_REMOVED lines=10> */
[----:B0-----:R-:W-:-:S05]  /*00a0*/  IMAD.WIDE R4, R3, 0x4, R4 ;  /* 0x0000000403047825 */ /* 0x001fca00078e0204 */
[----:B-1----:R-:W2:Y:S01]  /*00b0*/  LDG.E R0, desc[UR4][R4.64] ;  /* 0x0000000404007981 */ /* 0x002ea2000c1e1900 */
[----:B------:R-:W-:Y:S01]  /*00c0*/  BSSY.RECONVERGENT B0, `(.L_x_18) ;  /* 0x000000c000007945 */ /* 0x000fe20003800200 */
[----:B--2---:R-:W-:-:S05]  /*00d0*/  VIADD R2, R0, 0x1800000 ;  /* 0x0180000000027836 */ /* 0x004fca0000000000 */
[----:B------:R-:W-:-:S04]  /*00e0*/  LOP3.LUT R2, R2, 0x7f800000, RZ, 0xc0, !PT ;  /* 0x7f80000002027812 */ /* 0x000fc800078ec0ff */
[----:B------:R-:W-:-:S13]  /*00f0*/  ISETP.GT.U32.AND P0, PT, R2, 0x1ffffff, PT ;  /* 0x01ffffff0200780c */ /* 0x000fda0003f04070 */
[----:B------:R-:W-:Y:S05]  /*0100*/  @P0 BRA `(.L_x_19) ;  /* 0x00000000000c0947 */ /* 0x000fea0003800000 */
[----:B------:R-:W-:-:S07]  /*0110*/  MOV R6, 0x130 ;  /* 0x0000013000067802 */ /* 0x000fce0000000f00 */
[----:B------:R-:W-:Y:S05]  /*0120*/  CALL.REL.NOINC `($__internal_1_$__cuda_sm20_rcp_rn_f32_slowpath) ;  /* 0x0000000000207944 */ /* 0x000fea0003c00000 */
[----:B------:R-:W-:Y:S05]  /*0130*/  BRA `(.L_x_20) ;  /* 0x0000000000107947 */ /* 0x000fea0003800000 */
.L_x_19:
[----:B------:R-:W0:Y:S02]  /*0140*/  MUFU.RCP R3, R0 ;  /* 0x0000000000037308 */ /* 0x000e240000001000 */
[----:B0-----:R-:W-:-:S04]  /*0150*/  FFMA R2, R0, R3, -1 ;  /* 0xbf80000000027423 */ /* 0x001fc80000000003 */
[----:B------:R-:W-:-:S04]  /*0160*/  FADD.FTZ R2, -R2, -RZ ;  /* 0x800000ff02027221 */ /* 0x000fc80000010100 */
[----:B------:R-:W-:-:S07]  /*0170*/  FFMA R3, R3, R2, R3 ;  /* 0x0000000203037223 */ /* 0x000fce0000000003 */
.L_x_20:
[----:B------:R-:W-:Y:S05]  /*0180*/  BSYNC.RECONVERGENT B0 ;  /* 0x0000000000007941 */ /* 0x000fea0003800200 */
.L_x_18:
[----:B------:R-:W-:Y:S01]  /*0190*/  STG.E desc[UR4][R4.64], R3 ;  /* 0x0000000304007986 */ /* 0x000fe2000c101904 */
[----:B------:R-:W-:Y:S05]  /*01a0*/  EXIT ;  /* 0x000000000000794d */ /* 0x000fea0003800000 */
        .weak           $__internal_1_$__cuda_sm20_rcp_rn_f32_slowpath
        .type           $__internal_1_$__cuda_sm20_rcp_rn_f32_slowpath,@function
        .size           $__internal_1_$__cuda_sm20_rcp_rn_f32_slowpath,(.L_x_47 - $__internal_1_$__cuda_sm20_rcp_rn_f32_slowpath)
$__internal_1_$__cuda_sm20_rcp_rn_f32_slowpath:
[----:B------:R-:W-:Y:S01]  /*01b0*/  IMAD.SHL.U32 R2, R0, 0x2, RZ ;  /* 0x0000000200027824 */ /* 0x000fe200078e00ff */
[----:B------:R-:W-:Y:S04]  /*01c0*/  BSSY.RECONVERGENT B1, `(.L_x_21) ;  /* 0x0000030000017945 */ /* 0x000fe80003800200 */
[----:B------:R-:W-:-:S04]  /*01d0*/  SHF.R.U32.HI R2, RZ, 0x18, R2 ;  /* 0x00000018ff027819 */ /* 0x000fc80000011602 */
[----:B------:R-:W-:-:S13]  /*01e0*/  ISETP.NE.U32.AND P0, PT, R2, RZ, PT ;  /* 0x000000ff0200720c */ /* 0x000fda0003f05070 */
[----:B------:R-:W-:Y:S05]  /*01f0*/  @P0 BRA `(.L_x_22) ;  /* 0x0000000000280947 */ /* 0x000fea0003800000 */
[----:B------:R-:W-:-:S05]  /*0200*/  IMAD.SHL.U32 R2, R0, 0x2, RZ ;  /* 0x0000000200027824 */ /* 0x000fca00078e00ff */
[----:B------:R-:W-:-:S13]  /*0210*/  ISETP.NE.AND P0, PT, R2, RZ, PT ;  /* 0x000000ff0200720c */ /* 0x000fda0003f05270 */
[----:B------:R-:W-:Y:S01]  /*0220*/  @P0 FFMA R7, R0, 1.84467440737095516160e+19, RZ ;  /* 0x5f80000000070823 */ /* 0x000fe200000000ff */
[----:B------:R-:W-:Y:S08]  /*0230*/  @!P0 MUFU.RCP R3, R0 ;  /* 0x0000000000038308 */ /* 0x000ff00000001000 */
[----:B------:R-:W0:Y:S02]  /*0240*/  @P0 MUFU.RCP R2, R7 ;  /* 0x0000000700020308 */ /* 0x000e240000001000 */
[----:B0-----:R-:W-:-:S04]  /*0250*/  @P0 FFMA R8, R7, R2, -1 ;  /* 0xbf80000007080423 */ /* 0x001fc80000000002 */
[----:B------:R-:W-:-:S04]  /*0260*/  @P0 FADD.FTZ R9, -R8, -RZ ;  /* 0x800000ff08090221 */ /* 0x000fc80000010100 */
[----:B------:R-:W-:-:S04]  /*0270*/  @P0 FFMA R2, R2, R9, R2 ;  /* 0x0000000902020223 */ /* 0x000fc80000000002 */
[----:B------:R-:W-:Y:S01]  /*0280*/  @P0 FFMA R3, R2, 1.84467440737095516160e+19, RZ ;  /* 0x5f80000002030823 */ /* 0x000fe200000000ff */
[----:B------:R-:W-:Y:S06]  /*0290*/  BRA `(.L_x_23) ;  /* 0x0000000000887947 */ /* 0x000fec0003800000 */
.L_x_22:
[----:B------:R-:W-:-:S05]  /*02a0*/  VIADD R3, R2, 0xffffff03 ;  /* 0xffffff0302037836 */ /* 0x000fca0000000000 */
[----:B------:R-:W-:-:S13]  /*02b0*/  ISETP.GT.U32.AND P0, PT, R3, 0x1, PT ;  /* 0x000000010300780c */ /* 0x000fda0003f04070 */
[----:B------:R-:W-:Y:S05]  /*02c0*/  @P0 BRA `(.L_x_24) ;  /* 0x0000000000780947 */ /* 0x000fea0003800000 */
[----:B------:R-:W-:Y:S01]  /*02d0*/  LOP3.LUT R7, R0, 0x7fffff, RZ, 0xc0, !PT ;  /* 0x007fffff00077812 */ /* 0x000fe200078ec0ff */
[----:B------:R-:W-:-:S03]  /*02e0*/  IMAD.MOV.U32 R12, RZ, RZ, 0x3 ;  /* 0x00000003ff0c7424 */ /* 0x000fc600078e00ff */
[----:B------:R-:W-:Y:S02]  /*02f0*/  LOP3.LUT R7, R7, 0x3f800000, RZ, 0xfc, !PT ;  /* 0x3f80000007077812 */ /* 0x000fe400078efcff */
[----:B------:R-:W-:Y:S02]  /*0300*/  SHF.L.U32 R11, R12, R3, RZ ;  /* 0x000000030c0b7219 */ /* 0x000fe400000006ff */
[----:B------:R-:W0:Y:S02]  /*0310*/  MUFU.RCP R8, R7 ;  /* 0x0000000700087308 */ /* 0x000e240000001000 */
[----:B0-----:R-:W-:-:S04]  /*0320*/  FFMA R9, R7, R8, -1 ;  /* 0xbf80000007097423 */ /* 0x001fc80000000008 */
[----:B------:R-:W-:-:S04]  /*0330*/  FADD.FTZ R9, -R9, -RZ ;  /* 0x800000ff09097221 */ /* 0x000fc80000010100 */
[CCC-:B------:R-:W-:Y:S01]  /*0340*/  FFMA.RM R10, R8.reuse, R9.reuse, R8.reuse ;  /* 0x00000009080a7223 */ /* 0x1c0fe20000004008 */
[----:B------:R-:W-:-:S04]  /*0350*/  FFMA.RP R9, R8, R9, R8 ;  /* 0x0000000908097223 */ /* 0x000fc80000008008 */
[C---:B------:R-:W-:Y:S02]  /*0360*/  LOP3.LUT R8, R10.reuse, 0x7fffff, RZ, 0xc0, !PT ;  /* 0x007fffff0a087812 */ /* 0x040fe400078ec0ff */
[----:B------:R-:W-:Y:S02]  /*0370*/  FSETP.NEU.FTZ.AND P0, PT, R10, R9, PT ;  /* 0x000000090a00720b */ /* 0x000fe40003f1d000 */
[----:B------:R-:W-:Y:S02]  /*0380*/  LOP3.LUT R8, R8, 0x800000, RZ, 0xfc, !PT ;  /* 0x0080000008087812 */ /* 0x000fe400078efcff */
[----:B------:R-:W-:Y:S02]  /*0390*/  SEL R9, RZ, 0xffffffff, !P0 ;  /* 0xffffffffff097807 */ /* 0x000fe40004000000 */
[----:B------:R-:W-:-:S03]  /*03a0*/  LOP3.LUT R10, R11, R8, RZ, 0xc0, !PT ;  /* 0x000000080b0a7212 */ /* 0x000fc600078ec0ff */
[----:B------:R-:W-:Y:S01]  /*03b0*/  IMAD.MOV R9, RZ, RZ, -R9 ;  /* 0x000000ffff097224 */ /* 0x000fe200078e0a09 */
[----:B------:R-:W-:-:S04]  /*03c0*/  SHF.R.U32.HI R10, RZ, R3, R10 ;  /* 0x00000003ff0a7219 */ /* 0x000fc8000001160a */
[----:B------:R-:W-:Y:S02]  /*03d0*/  LOP3.LUT P1, RZ, R9, R3, R8, 0xf8, !PT ;  /* 0x0000000309ff7212 */ /* 0x000fe4000782f808 */
[C---:B------:R-:W-:Y:S02]  /*03e0*/  LOP3.LUT P0, RZ, R10.reuse, 0x1, RZ, 0xc0, !PT ;  /* 0x000000010aff7812 */ /* 0x040fe4000780c0ff */
[----:B------:R-:W-:-:S04]  /*03f0*/  LOP3.LUT P2, RZ, R10, 0x2, RZ, 0xc0, !PT ;  /* 0x000000020aff7812 */ /* 0x000fc8000784c0ff */
[----:B------:R-:W-:Y:S02]  /*0400*/  PLOP3.LUT P0, PT, P0, P1, P2, 0xe0, 0x0 ;  /* 0x000000000000781c */ /* 0x000fe40000703c20 */
[----:B------:R-:W-:Y:S02]  /*0410*/  LOP3.LUT P1, RZ, R0, 0x7fffff, RZ, 0xc0, !PT ;  /* 0x007fffff00ff7812 */ /* 0x000fe4000782c0ff */
[----:B------:R-:W-:-:S05]  /*0420*/  SEL R3, RZ, 0x1, !P0 ;  /* 0x00000001ff037807 */ /* 0x000fca0004000000 */
[----:B------:R-:W-:-:S05]  /*0430*/  IMAD.MOV R3, RZ, RZ, -R3 ;  /* 0x000000ffff037224 */ /* 0x000fca00078e0a03 */
[----:B------:R-:W-:Y:S01]  /*0440*/  ISETP.GE.AND P0, PT, R3, RZ, PT ;  /* 0x000000ff0300720c */ /* 0x000fe20003f06270 */
[----:B------:R-:W-:-:S05]  /*0450*/  VIADD R3, R2, 0xffffff04 ;  /* 0xffffff0402037836 */ /* 0x000fca0000000000 */
[----:B------:R-:W-:-:S07]  /*0460*/  SHF.R.U32.HI R3, RZ, R3, R8 ;  /* 0x00000003ff037219 */ /* 0x000fce0000011608 */
[----:B------:R-:W-:-:S04]  /*0470*/  @!P0 VIADD R3, R3, 0x1 ;  /* 0x0000000103038836 */ /* 0x000fc80000000000 */
[----:B------:R-:W-:-:S05]  /*0480*/  @!P1 IMAD.SHL.U32 R3, R3, 0x2, RZ ;  /* 0x0000000203039824 */ /* 0x000fca00078e00ff */
[----:B------:R-:W-:Y:S01]  /*0490*/  LOP3.LUT R3, R3, 0x80000000, R0, 0xf8, !PT ;  /* 0x8000000003037812 */ /* 0x000fe200078ef800 */
[----:B------:R-:W-:Y:S06]  /*04a0*/  BRA `(.L_x_23) ;  /* 0x0000000000047947 */ /* 0x000fec0003800000 */
.L_x_24:
[----:B------:R0:W1:Y:S02]  /*04b0*/  MUFU.RCP R3, R0 ;  /* 0x0000000000037308 */ /* 0x0000640000001000 */
.L_x_23:
[----:B------:R-:W-:Y:S05]  /*04c0*/  BSYNC.RECONVERGENT B1 ;  /* 0x0000000000017941 */ /* 0x000fea0003800200 */
.L_x_21:
[----:B------:R-:W-:-:S04]  /*04d0*/  IMAD.MOV.U32 R7, RZ, RZ, 0x0 ;  /* 0x00000000ff077424 */ /* 0x000fc800078e00ff */
[----:B01----:R-:W-:Y:S05]  /*04e0*/  RET.REL.NODEC R6 `(_Z28vector_reciprocal_f32_kernelPfi) ;  /* 0xfffffff806c47950 */ /* 0x003fea0003c3ffff */
.L_x_25:
        /* <DEDUP_REMOVED lines=9> */
.L_x_47:


//--------------------- .text._Z24vector_square_f32_kernelPfi --------------------------
	.section	.text._Z24vector_square_f32_kernelPfi,"ax",@progbits
	.align	128
        .global         _Z24vector_square_f32_kernelPfi
        .type           _Z24vector_square_f32_kernelPfi,@function
        .size           _Z24vector_square_f32_kernelPfi,(.L_x_55 - _Z24vector_square_f32_kernelPfi)
        .other          _Z24vector_square_f32_kernelPfi,@"STO_CUDA_ENTRY STV_DEFAULT"
_Z24vector_square_f32_kernelPfi:
.text._Z24vector_square_f32_kernelPfi:
        /* <DEDUP_REMOVED lines=11> */
[----:B-1----:R-:W2:Y:S02]  /*00b0*/  LDG.E R0, desc[UR4][R2.64] ;  /* 0x0000000402007981 */ /* 0x002ea4000c1e1900 */
[----:B--2---:R-:W-:-:S05]  /*00c0*/  FMUL R5, R0, R0 ;  /* 0x0000000000057220 */ /* 0x004fca0000400000 */
[----:B------:R-:W-:Y:S01]  /*00d0*/  STG.E desc[UR4][R2.64], R5 ;  /* 0x0000000502007986 */ /* 0x000fe2000c101904 */
[----:B------:R-:W-:Y:S05]  /*00e0*/  EXIT ;  /* 0x000000000000794d */ /* 0x000fea0003800000 */
.L_x_26:
        /* <DEDUP_REMOVED lines=9> */
.L_x_55:


//--------------------- .text._Z21vector_exp_f32_kernelPfi --------------------------
	.section	.text._Z21vector_exp_f32_kernelPfi,"ax",@progbits
	.align	128
        .global         _Z21vector_exp_f32_kernelPfi
        .type           _Z21vector_exp_f32_kernelPfi,@function
        .size           _Z21vector_exp_f32_kernelPfi,(.L_x_56 - _Z21vector_exp_f32_kernelPfi)
        .other          _Z21vector_exp_f32_kernelPfi,@"STO_CUDA_ENTRY STV_DEFAULT"
_Z21vector_exp_f32_kernelPfi:
.text._Z21vector_exp_f32_kernelPfi:
        /* <DEDUP_REMOVED lines=12> */
[----:B------:R-:W-:Y:S01]  /*00c0*/  HFMA2 R5, -RZ, RZ, 0.96630859375, -0.0022525787353515625 ;  /* 0x3bbb989dff057431 */ /* 0x000fe200000001ff */
[----:B------:R-:W-:-:S04]  /*00d0*/  MOV R7, 0x437c0000 ;  /* 0x437c000000077802 */ /* 0x000fc80000000f00 */
[----:B--2---:R-:W-:-:S04]  /*00e0*/  FFMA.SAT R4, R0, R5, 0.5 ;  /* 0x3f00000000047423 */ /* 0x004fc80000002005 */
[----:B------:R-:W-:-:S04]  /*00f0*/  FFMA.RM R4, R4, R7, 12582913 ;  /* 0x4b40000104047423 */ /* 0x000fc80000004007 */
[C---:B------:R-:W-:Y:S01]  /*0100*/  FADD R5, R4.reuse, -12583039 ;  /* 0xcb40007f04057421 */ /* 0x040fe20000000000 */
[----:B------:R-:W-:-:S03]  /*0110*/  SHF.L.U32 R4, R4, 0x17, RZ ;  /* 0x0000001704047819 */ /* 0x000fc600000006ff */
[----:B------:R-:W-:-:S04]  /*0120*/  FFMA R5, R0, 1.4426950216293334961, -R5 ;  /* 0x3fb8aa3b00057823 */ /* 0x000fc80000000805 */
[----:B------:R-:W-:-:S06]  /*0130*/  FFMA R5, R0, 1.925963033500011079e-08, R5 ;  /* 0x32a5706000057823 */ /* 0x000fcc0000000005 */
[----:B------:R-:W0:Y:S02]  /*0140*/  MUFU.EX2 R5, R5 ;  /* 0x0000000500057308 */ /* 0x000e240000000800 */
[----:B0-----:R-:W-:-:S05]  /*0150*/  FMUL R7, R4, R5 ;  /* 0x0000000504077220 */ /* 0x001fca0000400000 */
[----:B------:R-:W-:Y:S01]  /*0160*/  STG.E desc[UR4][R2.64], R7 ;  /* 0x0000000702007986 */ /* 0x000fe2000c101904 */
[----:B------:R-:W-:Y:S05]  /*0170*/  EXIT ;  /* 0x000000000000794d */ /* 0x000fea0003800000 */
.L_x_27:
        /* <DEDUP_REMOVED lines=16> */
.L_x_56:


//--------------------- .text._Z28vector_div_scalar_f32_kernelPfif --------------------------
	.section	.text._Z28vector_div_scalar_f32_kernelPfif,"ax",@progbits
	.align	128
        .global         _Z28vector_div_scalar_f32_kernelPfif
        .type           _Z28vector_div_scalar_f32_kernelPfif,@function
        .size           _Z28vector_div_scalar_f32_kernelPfif,(.L_x_48 - _Z28vector_div_scalar_f32_kernelPfif)
        .other          _Z28vector_div_scalar_f32_kernelPfif,@"STO_CUDA_ENTRY STV_DEFAULT"
_Z28vector_div_scalar_f32_kernelPfif:
.text._Z28vector_div_scalar_f32_kernelPfif:
        /* <DEDUP_REMOVED lines=10> */
[----:B------:R-:W2:Y:S01]  /*00a0*/  LDC R7, c[0x0][0x38c] ;  /* 0x0000e300ff077b82 */ /* 0x000ea20000000800 */
[----:B0-----:R-:W-:-:S05]  /*00b0*/  IMAD.WIDE R4, R3, 0x4, R4 ;  /* 0x0000000403047825 */ /* 0x001fca00078e0204 */
[----:B-1----:R-:W3:Y:S01]  /*00c0*/  LDG.E R0, desc[UR4][R4.64] ;  /* 0x0000000404007981 */ /* 0x002ee2000c1e1900 */
[----:B------:R-:W-:Y:S01]  /*00d0*/  BSSY.RECONVERGENT B0, `(.L_x_28) ;  /* 0x000000c000007945 */ /* 0x000fe20003800200 */
[----:B--2---:R-:W0:Y:S02]  /*00e0*/  MUFU.RCP R2, R7 ;  /* 0x0000000700027308 */ /* 0x004e240000001000 */
[----:B0-----:R-:W-:-:S04]  /*00f0*/  FFMA R3, R2, -R7, 1 ;  /* 0x3f80000002037423 */ /* 0x001fc80000000807 */
[----:B------:R-:W-:Y:S02]  /*0100*/  FFMA R3, R2, R3, R2 ;  /* 0x0000000302037223 */ /* 0x000fe40000000002 */
[----:B---3--:R-:W0:Y:S02]  /*0110*/  FCHK P0, R0, R7 ;  /* 0x0000000700007302 */ /* 0x008e240000000000 */
[----:B------:R-:W-:-:S04]  /*0120*/  FFMA R2, R0, R3, RZ ;  /* 0x0000000300027223 */ /* 0x000fc800000000ff */
[----:B------:R-:W-:-:S04]  /*0130*/  FFMA R6, R2, -R7, R0 ;  /* 0x8000000702067223 */ /* 0x000fc80000000000 */
[----:B------:R-:W-:Y:S01]  /*0140*/  FFMA R3, R3, R6, R2 ;  /* 0x0000000603037223 */ /* 0x000fe20000000002 */
[----:B0-----:R-:W-:Y:S06]  /*0150*/  @!P0 BRA `(.L_x_29) ;  /* 0x00000000000c8947 */ /* 0x001fec0003800000 */
[----:B------:R-:W-:-:S07]  /*0160*/  MOV R2, 0x180 ;  /* 0x0000018000027802 */ /* 0x000fce0000000f00 */
[----:B------:R-:W-:Y:S05]  /*0170*/  CALL.REL.NOINC `($__internal_2_$__cuda_sm3x_div_rn_noftz_f32_slowpath) ;  /* 0x0000000000107944 */ /* 0x000fea0003c00000 */
[----:B------:R-:W-:-:S07]  /*0180*/  IMAD.MOV.U32 R3, RZ, RZ, R0 ;  /* 0x000000ffff037224 */ /* 0x000fce00078e0000 */
.L_x_29:
[----:B------:R-:W-:Y:S05]  /*0190*/  BSYNC.RECONVERGENT B0 ;  /* 0x0000000000007941 */ /* 0x000fea0003800200 */
.L_x_28:
[----:B------:R-:W-:Y:S01]  /*01a0*/  STG.E desc[UR4][R4.64], R3 ;  /* 0x0000000304007986 */ /* 0x000fe2000c101904 */
[----:B------:R-:W-:Y:S05]  /*01b0*/  EXIT ;  /* 0x000000000000794d */ /* 0x000fea0003800000 */
        .weak           $__internal_2_$__cuda_sm3x_div_rn_noftz_f32_slowpath
        .type           $__internal_2_$__cuda_sm3x_div_rn_noftz_f32_slowpath,@function
        .size           $__internal_2_$__cuda_sm3x_div_rn_noftz_f32_slowpath,(.L_x_48 - $__internal_2_$__cuda_sm3x_div_rn_noftz_f32_slowpath)
$__internal_2_$__cuda_sm3x_div_rn_noftz_f32_slowpath:
[----:B------:R-:W0:Y:S01]  /*01c0*/  LDC R3, c[0x0][0x38c] ;  /* 0x0000e300ff037b82 */ /* 0x000e220000000800 */
[--C-:B------:R-:W-:Y:S01]  /*01d0*/  SHF.R.U32.HI R6, RZ, 0x17, R0.reuse ;  /* 0x00000017ff067819 */ /* 0x100fe20000011600 */
[----:B------:R-:W1:Y:S01]  /*01e0*/  LDCU UR6, c[0x0][0x38c] ;  /* 0x00007180ff0677ac */ /* 0x000e620008000800 */
[----:B------:R-:W-:Y:S01]  /*01f0*/  BSSY.RECONVERGENT B1, `(.L_x_30) ;  /* 0x0000064000017945 */ /* 0x000fe20003800200 */
[----:B------:R-:W-:Y:S01]  /*0200*/  IMAD.MOV.U32 R8, RZ, RZ, R0 ;  /* 0x000000ffff087224 */ /* 0x000fe200078e0000 */
[----:B------:R-:W-:-:S05]  /*0210*/  LOP3.LUT R6, R6, 0xff, RZ, 0xc0, !PT ;  /* 0x000000ff06067812 */ /* 0x000fca00078ec0ff */
[----:B------:R-:W-:Y:S02]  /*0220*/  VIADD R11, R6, 0xffffffff ;  /* 0xffffffff060b7836 */ /* 0x000fe40000000000 */
[----:B-1----:R-:W-:Y:S01]  /*0230*/  IMAD.U32 R9, RZ, RZ, UR6 ;  /* 0x00000006ff097e24 */ /* 0x002fe2000f8e00ff */
[----:B0-----:R-:W-:-:S04]  /*0240*/  SHF.R.U32.HI R7, RZ, 0x17, R3 ;  /* 0x00000017ff077819 */ /* 0x001fc80000011603 */
[----:B------:R-:W-:-:S05]  /*0250*/  LOP3.LUT R7, R7, 0xff, RZ, 0xc0, !PT ;  /* 0x000000ff07077812 */ /* 0x000fca00078ec0ff */
[----:B------:R-:W-:-:S05]  /*0260*/  VIADD R12, R7, 0xffffffff ;  /* 0xffffffff070c7836 */ /* 0x000fca0000000000 */
        /* <DEDUP_REMOVED lines=27> */
.L_x_31:
        /* <DEDUP_REMOVED lines=51> */
.L_x_38:
[----:B------:R-:W-:-:S04]  /*0750*/  LOP3.LUT R0, R0, 0x80000000, RZ, 0xc0, !PT ;  /* 0x8000000000007812 */ /* 0x000fc800078ec0ff */
[----:B------:R-:W-:Y:S01]  /*0760*/  LOP3.LUT R0, R0, 0x7f800000, RZ, 0xfc, !PT ;  /* 0x7f80000000007812 */ /* 0x000fe200078efcff */
[----:B------:R-:W-:Y:S06]  /*0770*/  BRA `(.L_x_39) ;  /* 0x0000000000047947 */ /* 0x000fec0003800000 */
.L_x_37:
[----:B------:R-:W-:-:S07]  /*0780*/  IMAD R0, R7, 0x800000, R0 ;  /* 0x0080000007007824 */ /* 0x000fce00078e0200 */
.L_x_39:
[----:B------:R-:W-:Y:S05]  /*0790*/  BSYNC.RECONVERGENT B2 ;  /* 0x0000000000027941 */ /* 0x000fea0003800200 */
.L_x_36:
[----:B------:R-:W-:Y:S05]  /*07a0*/  BRA `(.L_x_40) ;  /* 0x0000000000207947 */ /* 0x000fea0003800000 */
.L_x_35:
[----:B------:R-:W-:-:S04]  /*07b0*/  LOP3.LUT R0, R9, 0x80000000, R8, 0x48, !PT ;  /* 0x8000000009007812 */ /* 0x000fc800078e4808 */
[----:B------:R-:W-:Y:S01]  /*07c0*/  LOP3.LUT R0, R0, 0x7f800000, RZ, 0xfc, !PT ;  /* 0x7f80000000007812 */ /* 0x000fe200078efcff */
[----:B------:R-:W-:Y:S06]  /*07d0*/  BRA `(.L_x_40) ;  /* 0x0000000000147947 */ /* 0x000fec0003800000 */
.L_x_34:
[----:B------:R-:W-:Y:S01]  /*07e0*/  LOP3.LUT R0, R9, 0x80000000, R8, 0x48, !PT ;  /* 0x8000000009007812 */ /* 0x000fe200078e4808 */
[----:B------:R-:W-:Y:S06]  /*07f0*/  BRA `(.L_x_40) ;  /* 0x00000000000c7947 */ /* 0x000fec0003800000 */
.L_x_33:
[----:B------:R-:W0:Y:S01]  /*0800*/  MUFU.RSQ R0, -QNAN ;  /* 0xffc0000000007908 */ /* 0x000e220000001400 */
[----:B------:R-:W-:Y:S05]  /*0810*/  BRA `(.L_x_40) ;  /* 0x0000000000047947 */ /* 0x000fea0003800000 */
.L_x_32:
[----:B------:R-:W-:-:S07]  /*0820*/  FADD.FTZ R0, R0, R3 ;  /* 0x0000000300007221 */ /* 0x000fce0000010000 */
.L_x_40:
[----:B------:R-:W-:Y:S05]  /*0830*/  BSYNC.RECONVERGENT B1 ;  /* 0x0000000000017941 */ /* 0x000fea0003800200 */
.L_x_30:
[----:B------:R-:W-:-:S04]  /*0840*/  IMAD.MOV.U32 R3, RZ, RZ, 0x0 ;  /* 0x00000000ff037424 */ /* 0x000fc800078e00ff */
[----:B0-----:R-:W-:Y:S05]  /*0850*/  RET.REL.NODEC R2 `(_Z28vector_div_scalar_f32_kernelPfif) ;  /* 0xfffffff402e87950 */ /* 0x001fea0003c3ffff */
.L_x_41:
        /* <DEDUP_REMOVED lines=10> */
.L_x_48:


//--------------------- .text._Z23vector_scale_f32_kernelPfif --------------------------
	.section	.text._Z23vector_scale_f32_kernelPfif,"ax",@progbits
	.align	128
        .global         _Z23vector_scale_f32_kernelPfif
        .type           _Z23vector_scale_f32_kernelPfif,@function
        .size           _Z23vector_scale_f32_kernelPfif,(.L_x_58 - _Z23vector_scale_f32_kernelPfif)
        .other          _Z23vector_scale_f32_kernelPfif,@"STO_CUDA_ENTRY STV_DEFAULT"
_Z23vector_scale_f32_kernelPfif:
.text._Z23vector_scale_f32_kernelPfif:
        /* <DEDUP_REMOVED lines=10> */
[----:B------:R-:W2:Y:S01]  /*00a0*/  LDCU UR6, c[0x0][0x38c] ;  /* 0x00007180ff0677ac */ /* 0x000ea20008000800 */
[----:B0-----:R-:W-:-:S05]  /*00b0*/  IMAD.WIDE R2, R5, 0x4, R2 ;  /* 0x0000000405027825 */ /* 0x001fca00078e0202 */
[----:B-1----:R-:W2:Y:S02]  /*00c0*/  LDG.E R0, desc[UR4][R2.64] ;  /* 0x0000000402007981 */ /* 0x002ea4000c1e1900 */
[----:B--2---:R-:W-:-:S05]  /*00d0*/  FMUL R5, R0, UR6 ;  /* 0x0000000600057c20 */ /* 0x004fca0008400000 */
[----:B------:R-:W-:Y:S01]  /*00e0*/  STG.E desc[UR4][R2.64], R5 ;  /* 0x0000000502007986 */ /* 0x000fe2000c101904 */
[----:B------:R-:W-:Y:S05]  /*00f0*/  EXIT ;  /* 0x000000000000794d */ /* 0x000fea0003800000 */
.L_x_42:
        /* <DEDUP_REMOVED lines=16> */
.L_x_58:


//--------------------- .text._Z28vector_add_scalar_f32_kerneljPKfPf --------------------------
	.section	.text._Z28vector_add_scalar_f32_kerneljPKfPf,"ax",@progbits
	.align	128
        .global         _Z28vector_add_scalar_f32_kerneljPKfPf
        .type           _Z28vector_add_scalar_f32_kerneljPKfPf,@function
        .size           _Z28vector_add_scalar_f32_kerneljPKfPf,(.L_x_59 - _Z28vector_add_scalar_f32_kerneljPKfPf)
        .other          _Z28vector_add_scalar_f32_kerneljPKfPf,@"STO_CUDA_ENTRY STV_DEFAULT"
_Z28vector_add_scalar_f32_kerneljPKfPf:
.text._Z28vector_add_scalar_f32_kerneljPKfPf:
[----:B------:R-:W-:Y:S01]  /*0000*/  LDC R1, c[0x0][0x37c] ;  /* 0x0000df00ff017b82 */ /* 0x000fe20000000800 */
[----:B------:R-:W0:Y:S07]  /*0010*/  S2R R7, SR_TID.X ;  /* 0x0000000000077919 */ /* 0x000e2e0000002100 */
[----:B------:R-:W0:Y:S01]  /*0020*/  S2UR UR4, SR_CTAID.X ;  /* 0x00000000000479c3 */ /* 0x000e220000002500 */
[----:B------:R-:W1:Y:S07]  /*0030*/  LDCU UR5, c[0x0][0x380] ;  /* 0x00007000ff0577ac */ /* 0x000e6e0008000800 */
[----:B------:R-:W0:Y:S02]  /*0040*/  LDC R0, c[0x0][0x360] ;  /* 0x0000d800ff007b82 */ /* 0x000e240000000800 */
[----:B0-----:R-:W-:-:S05]  /*0050*/  IMAD R7, R0, UR4, R7 ;  /* 0x0000000400077c24 */ /* 0x001fca000f8e0207 */
[----:B-1----:R-:W-:-:S13]  /*0060*/  ISETP.GE.U32.AND P0, PT, R7, UR5, PT ;  /* 0x0000000507007c0c */ /* 0x002fda000bf06070 */
[----:B------:R-:W-:Y:S05]  /*0070*/  @P0 EXIT ;  /* 0x000000000000094d */ /* 0x000fea0003800000 */
[----:B------:R-:W0:Y:S01]  /*0080*/  LDC.64 R4, c[0x0][0x390] ;  /* 0x0000e400ff047b82 */ /* 0x000e220000000a00 */
[----:B------:R-:W1:Y:S07]  /*0090*/  LDCU.64 UR4, c[0x0][0x358] ;  /* 0x00006b00ff0477ac */ /* 0x000e6e0008000a00 */
[----:B------:R-:W2:Y:S01]  /*00a0*/  LDC.64 R2, c[0x0][0x388] ;  /* 0x0000e200ff027b82 */ /* 0x000ea20000000a00 */
[----:B0-----:R-:W-:-:S05]  /*00b0*/  IMAD.WIDE.U32 R4, R7, 0x4, R4 ;  /* 0x0000000407047825 */ /* 0x001fca00078e0004 */
[----:B-1----:R-:W3:Y:S04]  /*00c0*/  LDG.E R7, desc[UR4][R4.64] ;  /* 0x0000000404077981 */ /* 0x002ee8000c1e1900 */
[----:B--2---:R-:W3:Y:S02]  /*00d0*/  LDG.E R2, desc[UR4][R2.64] ;  /* 0x0000000402027981 */ /* 0x004ee4000c1e1900 */
[----:B---3--:R-:W-:-:S05]  /*00e0*/  FADD R7, R2, R7 ;  /* 0x0000000702077221 */ /* 0x008fca0000000000 */
[----:B------:R-:W-:Y:S01]  /*00f0*/  STG.E desc[UR4][R4.64], R7 ;  /* 0x0000000704007986 */ /* 0x000fe2000c101904 */
[----:B------:R-:W-:Y:S05]  /*0100*/  EXIT ;  /* 0x000000000000794d */ /* 0x000fea0003800000 */
.L_x_43:
        /* <DEDUP_REMOVED lines=15> */
.L_x_59:


//--------------------- .text._Z30vector_add_constant_f32_kernelPfif --------------------------
	.section	.text._Z30vector_add_constant_f32_kernelPfif,"ax",@progbits
	.align	128
        .global         _Z30vector_add_constant_f32_kernelPfif
        .type           _Z30vector_add_constant_f32_kernelPfif,@function
        .size           _Z30vector_add_constant_f32_kernelPfif,(.L_x_60 - _Z30vector_add_constant_f32_kernelPfif)
        .other          _Z30vector_add_constant_f32_kernelPfif,@"STO_CUDA_ENTRY STV_DEFAULT"
_Z30vector_add_constant_f32_kernelPfif:
.text._Z30vector_add_constant_f32_kernelPfif:
        /* <DEDUP_REMOVED lines=13> */
[----:B--2---:R-:W-:-:S05]  /*00d0*/  FADD R5, R0, UR6 ;  /* 0x0000000600057e21 */ /* 0x004fca0008000000 */
[----:B------:R-:W-:Y:S01]  /*00e0*/  STG.E desc[UR4][R2.64], R5 ;  /* 0x0000000502007986 */ /* 0x000fe2000c101904 */
[----:B------:R-:W-:Y:S05]  /*00f0*/  EXIT ;  /* 0x000000000000794d */ /* 0x000fea0003800000 */
.L_x_44:
        /* <DEDUP_REMOVED lines=16> */
.L_x_60:


//--------------------- .text._Z28vector_set_scalar_f32_kernelPfif --------------------------
	.section	.text._Z28vector_set_scalar_f32_kernelPfif,"ax",@progbits
	.align	128
        .global         _Z28vector_set_scalar_f32_kernelPfif
        .type           _Z28vector_set_scalar_f32_kernelPfif,@function
        .size           _Z28vector_set_scalar_f32_kernelPfif,(.L_x_61 - _Z28vector_set_scalar_f32_kernelPfif)
        .other          _Z28vector_set_scalar_f32_kernelPfif,@"STO_CUDA_ENTRY STV_DEFAULT"
_Z28vector_set_scalar_f32_kernelPfif:
.text._Z28vector_set_scalar_f32_kernelPfif:
        /* <DEDUP_REMOVED lines=10> */
[----:B------:R-:W1:Y:S01]  /*00a0*/  LDC R7, c[0x0][0x38c] ;  /* 0x0000e300ff077b82 */ /* 0x000e620000000800 */
[----:B0-----:R-:W-:-:S05]  /*00b0*/  IMAD.WIDE R2, R5, 0x4, R2 ;  /* 0x0000000405027825 */ /* 0x001fca00078e0202 */
[----:B-1----:R-:W-:Y:S01]  /*00c0*/  STG.E desc[UR4][R2.64], R7 ;  /* 0x0000000702007986 */ /* 0x002fe2000c101904 */
[----:B------:R-:W-:Y:S05]  /*00d0*/  EXIT ;  /* 0x000000000000794d */ /* 0x000fea0003800000 */
.L_x_45:
        /* <DEDUP_REMOVED lines=10> */
.L_x_61:


//--------------------- .nv.shared.reserved.0     --------------------------
	.section	.nv.shared.reserved.0,"aw",@nobits
	.weak		__nv_reservedSMEM_offset_0_alias
	.size		__nv_reservedSMEM_offset_0_alias, 0, 64
	.other		__nv_reservedSMEM_offset_0_alias,@"STO_CUDA_RESERVED_SHARED STV_DEFAULT"
__nv_reservedSMEM_offset_0_alias:
	.zero		0
	.zero		64


//--------------------- .nv.constant0._Z30vector_elemwise_div_f32_kernelPfiPKf --------------------------
	.section	.nv.constant0._Z30vector_elemwise_div_f32_kernelPfiPKf,"a",@progbits
	.sectionflags	@""
	.align	4
.nv.constant0._Z30vector_elemwise_div_f32_kernelPfiPKf:
	.zero		920


//--------------------- .nv.constant0._Z31vector_elemwise_mult_f32_kernelPfiPKf --------------------------
	.section	.nv.constant0._Z31vector_elemwise_mult_f32_kernelPfiPKf,"a",@progbits
	.sectionflags	@""
	.align	4
.nv.constant0._Z31vector_elemwise_mult_f32_kernelPfiPKf:
	.zero		920


//--------------------- .nv.constant0._Z25vector_average_f32_kernelPKfifPf --------------------------
	.section	.nv.constant0._Z25vector_average_f32_kernelPKfifPf,"a",@progbits
	.sectionflags	@""
	.align	4
.nv.constant0._Z25vector_average_f32_kernelPKfifPf:
	.zero		920


//--------------------- .nv.constant0._Z21vector_add_f32_kernelPKfifPf --------------------------
	.section	.nv.constant0._Z21vector_add_f32_kernelPKfifPf,"a",@progbits
	.sectionflags	@""
	.align	4
.nv.constant0._Z21vector_add_f32_kernelPKfifPf:
	.zero		920


//--------------------- .nv.constant0._Z21vector_set_f32_kernelPKfifPf --------------------------
	.section	.nv.constant0._Z21vector_set_f32_kernelPKfifPf,"a",@progbits
	.sectionflags	@""
	.align	4
.nv.constant0._Z21vector_set_f32_kernelPKfifPf:
	.zero		920


//--------------------- .nv.constant0._Z28vector_reciprocal_f32_kernelPfi --------------------------
	.section	.nv.constant0._Z28vector_reciprocal_f32_kernelPfi,"a",@progbits
	.sectionflags	@""
	.align	4
.nv.constant0._Z28vector_reciprocal_f32_kernelPfi:
	.zero		908


//--------------------- .nv.constant0._Z24vector_square_f32_kernelPfi --------------------------
	.section	.nv.constant0._Z24vector_square_f32_kernelPfi,"a",@progbits
	.sectionflags	@""
	.align	4
.nv.constant0._Z24vector_square_f32_kernelPfi:
	.zero		908


//--------------------- .nv.constant0._Z21vector_exp_f32_kernelPfi --------------------------
	.section	.nv.constant0._Z21vector_exp_f32_kernelPfi,"a",@progbits
	.sectionflags	@""
	.align	4
.nv.constant0._Z21vector_exp_f32_kernelPfi:
	.zero		908


//--------------------- .nv.constant0._Z28vector_div_scalar_f32_kernelPfif --------------------------
	.section	.nv.constant0._Z28vector_div_scalar_f32_kernelPfif,"a",@progbits
	.sectionflags	@""
	.align	4
.nv.constant0._Z28vector_div_scalar_f32_kernelPfif:
	.zero		912


//--------------------- .nv.constant0._Z23vector_scale_f32_kernelPfif --------------------------
	.section	.nv.constant0._Z23vector_scale_f32_kernelPfif,"a",@progbits
	.sectionflags	@""
	.align	4
.nv.constant0._Z23vector_scale_f32_kernelPfif:
	.zero		912


//--------------------- .nv.constant0._Z28vector_add_scalar_f32_kerneljPKfPf --------------------------
	.section	.nv.constant0._Z28vector_add_scalar_f32_kerneljPKfPf,"a",@progbits
	.sectionflags	@""
	.align	4
.nv.constant0._Z28vector_add_scalar_f32_kerneljPKfPf:
	.zero		920


//--------------------- .nv.constant0._Z30vector_add_constant_f32_kernelPfif --------------------------
	.section	.nv.constant0._Z30vector_add_constant_f32_kernelPfif,"a",@progbits
	.sectionflags	@""
	.align	4
.nv.constant0._Z30vector_add_constant_f32_kernelPfif:
	.zero		912


//--------------------- .nv.constant0._Z28vector_set_scalar_f32_kernelPfif --------------------------
	.section	.nv.constant0._Z28vector_set_scalar_f32_kernelPfif,"a",@progbits
	.sectionflags	@""
	.align	4
.nv.constant0._Z28vector_set_scalar_f32_kernelPfif:
	.zero		912


//--------------------- SYMBOLS --------------------------

	.type		.nv.reservedSmem.offset0,@object
	.size		.nv.reservedSmem.offset0,0x4
